// auto-generated by cutlass_sweep.gemm — config: {"arch": "sm_100", "cluster_m": 8, "cluster_n": 1, "dtype": "e5m2", "dtype_b": "e5m2", "layout": "nt", "stages": 0, "tile_k": 64, "tile_m": 64, "tile_n": 256}
#include "cutlass/cutlass.h"
#include "cutlass/gemm/collective/collective_builder.hpp"
#include "cutlass/gemm/device/gemm_universal_adapter.h"
#include "cutlass/gemm/kernel/gemm_universal.hpp"
#include "cutlass/epilogue/collective/collective_builder.hpp"

using ElemA = cutlass::float_e5m2_t;
using ElemB = cutlass::float_e5m2_t;
using ElemCD = cutlass::float_e5m2_t;
using Acc  = float;
using TileShape    = cute::Shape<cute::_64, cute::_256, cute::_64>;
using ClusterShape = cute::Shape<cute::_8, cute::_1, cute::_1>;

using CollectiveEpilogue = typename cutlass::epilogue::collective::CollectiveBuilder<
    cutlass::arch::Sm100, cutlass::arch::OpClassTensorOp,
    TileShape, ClusterShape,
    cutlass::epilogue::collective::EpilogueTileAuto,
    Acc, Acc,
    ElemCD, cutlass::layout::RowMajor, 128 / cutlass::sizeof_bits<ElemCD>::value,
    ElemCD, cutlass::layout::RowMajor, 128 / cutlass::sizeof_bits<ElemCD>::value,
    cutlass::epilogue::collective::EpilogueScheduleAuto
  >::CollectiveOp;

using CollectiveMainloop = typename cutlass::gemm::collective::CollectiveBuilder<
    cutlass::arch::Sm100, cutlass::arch::OpClassTensorOp,
    ElemA, cutlass::layout::RowMajor, 128 / cutlass::sizeof_bits<ElemA>::value,
    ElemB, cutlass::layout::ColumnMajor, 128 / cutlass::sizeof_bits<ElemB>::value,
    Acc,
    TileShape, ClusterShape,
    cutlass::gemm::collective::StageCountAutoCarveout<static_cast<int>(sizeof(typename CollectiveEpilogue::SharedStorage))>,
    cutlass::gemm::collective::KernelScheduleAuto
  >::CollectiveOp;

using GemmKernel = cutlass::gemm::kernel::GemmUniversal<
    cute::Shape<int,int,int,int>,
    CollectiveMainloop,
    CollectiveEpilogue
>;
using Gemm = cutlass::gemm::device::GemmUniversalAdapter<GemmKernel>;

// Force the device kernel symbol into the cubin without needing a host main.
auto* _anchor = &cutlass::device_kernel<GemmKernel>;


// ===== COMPILED SASS (sm_100a) =====

	.target	sm_100a

	.elftype	@"ET_EXEC"


//--------------------- .note.nv.tkinfo           --------------------------
	.section	.note.nv.tkinfo,"",@"SHT_NOTE"
	.sectionflags	@"SHF_NOTE_NV_TKINFO"
	.tkinfo
        /*0018*/ 	.word	0x00000002
        /*0030*/ 	.string	""
        /*0030*/ 	.string	"ptxas"
        /*0030*/ 	.string	"Cuda compilation tools, release 13.0, V13.0.88"
        /*0030*/ 	.string	"Build cuda_13.0.r13.0/compiler.36424714_0"
        /*0030*/ 	.string	"-arch sm_100a -m 64 "



//--------------------- .note.nv.cuinfo           --------------------------
	.section	.note.nv.cuinfo,"",@"SHT_NOTE"
	.sectionflags	@"SHF_NOTE_NV_CUINFO"
        /*0018*/ 	.short	0x0002
        /*001a*/ 	.short	0x0064
        /*001c*/ 	.short	0x0082
	.zero		2


//--------------------- .nv.info                  --------------------------
	.section	.nv.info,"",@"SHT_CUDA_INFO"
	.align	4


	//----- nvinfo : EIATTR_REGCOUNT
	.align		4
        /*0000*/ 	.byte	0x04, 0x2f
        /*0002*/ 	.short	(.L_20 - .L_19)
	.align		4
.L_19:
        /*0004*/ 	.word	index@(_ZN7cutlass13device_kernelINS_4gemm6kernel13GemmUniversalIN4cute5tupleIJiiiiEEENS1_10collective13CollectiveMmaINS1_35MainloopSm100TmaUmmaWarpSpecializedILi10ELi2ELi4ENS5_IJNS4_1CILi8EEENSA_ILi1EEESC_EEEEENS5_IJNSA_ILi64EEENSA_ILi256EEESF_EEENS_12float_e5m2_tENS5_IJlSC_lEEESI_SJ_NS4_8TiledMMAINS4_8MMA_AtomIJNS4_10MMA_TraitsINS4_19SM100_MMA_F8F6F4_SSEJSI_SI_fSF_SG_NS4_17integral_constantINS4_4UMMA5MajorELSQ_0EEESR_NSO_INSP_7ScaleInELSS_0EEEST_EEEEEENS4_6LayoutINS5_IJSC_SC_SC_EEENS5_IJNSA_ILi0EEESY_SY_EEEEENS5_IJNS4_10UnderscoreES11_S11_EEEEENS4_13SM90_TMA_LOADENS4_14ComposedLayoutINS4_7SwizzleILi2ELi4ELi3EEENS4_18smem_ptr_flag_bitsILi8EEENSW_INS5_IJSB_SF_EEENS5_IJSF_SC_EEEEEEEvNS4_8identityENS4_23SM90_TMA_LOAD_MULTICASTES1D_vS1E_EENS_8epilogue10collective18CollectiveEpilogueINS1H_23Sm100TmaWarpSpecializedILi4ELi2ELi32ELb0ELb0EEEJSH_NS5_IJNSW_ISF_SC_EES1M_EEESI_SJ_SI_SJ_NS1H_6fusion15FusionCallbacksIS1L_NS1O_17LinearCombinationISI_fSI_fLNS_15FloatRoundStyleE2EEESH_S1N_JEEENS4_5SM1004TMEM4LOAD26SM100_TMEM_LOAD_16dp32b32xES14_S1D_NS4_39AutoVectorizingCopyWithAssumedAlignmentILi128EEENS4_14SM90_TMA_STOREES1D_S1Z_S1Z_EEEvvEEEEvNT_6ParamsE)
        /*0008*/ 	.word	0x00000075


	//----- nvinfo : EIATTR_FRAME_SIZE
	.align		4
.L_20:
        /*000c*/ 	.byte	0x04, 0x11
        /*000e*/ 	.short	(.L_22 - .L_21)
	.align		4
.L_21:
        /*0010*/ 	.word	index@($__internal_2_$__cuda_sm10x_tcgen05_guardrail_trap_unallocated_columns_being_dealloced)
        /*0014*/ 	.word	0x00000000


	//----- nvinfo : EIATTR_FRAME_SIZE
	.align		4
.L_22:
        /*0018*/ 	.byte	0x04, 0x11
        /*001a*/ 	.short	(.L_24 - .L_23)
	.align		4
.L_23:
        /*001c*/ 	.word	index@($__internal_1_$__cuda_sm10x_tcgen05_guardrail_trap_phase_invalid_during_alloc)
        /*0020*/ 	.word	0x00000000


	//----- nvinfo : EIATTR_FRAME_SIZE
	.align		4
.L_24:
        /*0024*/ 	.byte	0x04, 0x11
        /*0026*/ 	.short	(.L_26 - .L_25)
	.align		4
.L_25:
        /*0028*/ 	.word	index@($__internal_0_$__cuda_sm10x_tcgen05_guardrail_trap_col_being_dealloced_not_returned_by_alloc)
        /*002c*/ 	.word	0x00000000


	//----- nvinfo : EIATTR_FRAME_SIZE
	.align		4
.L_26:
        /*0030*/ 	.byte	0x04, 0x11
        /*0032*/ 	.short	(.L_28 - .L_27)
	.align		4
.L_27:
        /*0034*/ 	.word	index@(_ZN7cutlass13device_kernelINS_4gemm6kernel13GemmUniversalIN4cute5tupleIJiiiiEEENS1_10collective13CollectiveMmaINS1_35MainloopSm100TmaUmmaWarpSpecializedILi10ELi2ELi4ENS5_IJNS4_1CILi8EEENSA_ILi1EEESC_EEEEENS5_IJNSA_ILi64EEENSA_ILi256EEESF_EEENS_12float_e5m2_tENS5_IJlSC_lEEESI_SJ_NS4_8TiledMMAINS4_8MMA_AtomIJNS4_10MMA_TraitsINS4_19SM100_MMA_F8F6F4_SSEJSI_SI_fSF_SG_NS4_17integral_constantINS4_4UMMA5MajorELSQ_0EEESR_NSO_INSP_7ScaleInELSS_0EEEST_EEEEEENS4_6LayoutINS5_IJSC_SC_SC_EEENS5_IJNSA_ILi0EEESY_SY_EEEEENS5_IJNS4_10UnderscoreES11_S11_EEEEENS4_13SM90_TMA_LOADENS4_14ComposedLayoutINS4_7SwizzleILi2ELi4ELi3EEENS4_18smem_ptr_flag_bitsILi8EEENSW_INS5_IJSB_SF_EEENS5_IJSF_SC_EEEEEEEvNS4_8identityENS4_23SM90_TMA_LOAD_MULTICASTES1D_vS1E_EENS_8epilogue10collective18CollectiveEpilogueINS1H_23Sm100TmaWarpSpecializedILi4ELi2ELi32ELb0ELb0EEEJSH_NS5_IJNSW_ISF_SC_EES1M_EEESI_SJ_SI_SJ_NS1H_6fusion15FusionCallbacksIS1L_NS1O_17LinearCombinationISI_fSI_fLNS_15FloatRoundStyleE2EEESH_S1N_JEEENS4_5SM1004TMEM4LOAD26SM100_TMEM_LOAD_16dp32b32xES14_S1D_NS4_39AutoVectorizingCopyWithAssumedAlignmentILi128EEENS4_14SM90_TMA_STOREES1D_S1Z_S1Z_EEEvvEEEEvNT_6ParamsE)
        /*0038*/ 	.word	0x00000000


	//----- nvinfo : EIATTR_MIN_STACK_SIZE
	.align		4
.L_28:
        /*003c*/ 	.byte	0x04, 0x12
        /*003e*/ 	.short	(.L_30 - .L_29)
	.align		4
.L_29:
        /*0040*/ 	.word	index@(_ZN7cutlass13device_kernelINS_4gemm6kernel13GemmUniversalIN4cute5tupleIJiiiiEEENS1_10collective13CollectiveMmaINS1_35MainloopSm100TmaUmmaWarpSpecializedILi10ELi2ELi4ENS5_IJNS4_1CILi8EEENSA_ILi1EEESC_EEEEENS5_IJNSA_ILi64EEENSA_ILi256EEESF_EEENS_12float_e5m2_tENS5_IJlSC_lEEESI_SJ_NS4_8TiledMMAINS4_8MMA_AtomIJNS4_10MMA_TraitsINS4_19SM100_MMA_F8F6F4_SSEJSI_SI_fSF_SG_NS4_17integral_constantINS4_4UMMA5MajorELSQ_0EEESR_NSO_INSP_7ScaleInELSS_0EEEST_EEEEEENS4_6LayoutINS5_IJSC_SC_SC_EEENS5_IJNSA_ILi0EEESY_SY_EEEEENS5_IJNS4_10UnderscoreES11_S11_EEEEENS4_13SM90_TMA_LOADENS4_14ComposedLayoutINS4_7SwizzleILi2ELi4ELi3EEENS4_18smem_ptr_flag_bitsILi8EEENSW_INS5_IJSB_SF_EEENS5_IJSF_SC_EEEEEEEvNS4_8identityENS4_23SM90_TMA_LOAD_MULTICASTES1D_vS1E_EENS_8epilogue10collective18CollectiveEpilogueINS1H_23Sm100TmaWarpSpecializedILi4ELi2ELi32ELb0ELb0EEEJSH_NS5_IJNSW_ISF_SC_EES1M_EEESI_SJ_SI_SJ_NS1H_6fusion15FusionCallbacksIS1L_NS1O_17LinearCombinationISI_fSI_fLNS_15FloatRoundStyleE2EEESH_S1N_JEEENS4_5SM1004TMEM4LOAD26SM100_TMEM_LOAD_16dp32b32xES14_S1D_NS4_39AutoVectorizingCopyWithAssumedAlignmentILi128EEENS4_14SM90_TMA_STOREES1D_S1Z_S1Z_EEEvvEEEEvNT_6ParamsE)
        /*0044*/ 	.word	0x00000000
.L_30:


//--------------------- .nv.compat                --------------------------
	.section	.nv.compat,"",@"SHT_CUDA_COMPAT_INFO"
	.align	4
        /*0000*/ 	.byte	0x02, 0x09, 0x01, 0x00, 0x02, 0x02, 0x02, 0x00, 0x02, 0x05, 0x05, 0x00, 0x03, 0x07, 0x01, 0x01
        /*0010*/ 	.byte	0x02, 0x03, 0x01, 0x00, 0x02, 0x06, 0x01, 0x00, 0x04, 0x0b, 0x08, 0x00, 0x09, 0x00, 0x00, 0x00
        /*0020*/ 	.byte	0x00, 0x00, 0x00, 0x00


//--------------------- .nv.info._ZN7cutlass13device_kernelINS_4gemm6kernel13GemmUniversalIN4cute5tupleIJiiiiEEENS1_10collective13CollectiveMmaINS1_35MainloopSm100TmaUmmaWarpSpecializedILi10ELi2ELi4ENS5_IJNS4_1CILi8EEENSA_ILi1EEESC_EEEEENS5_IJNSA_ILi64EEENSA_ILi256EEESF_EEENS_12float_e5m2_tENS5_IJlSC_lEEESI_SJ_NS4_8TiledMMAINS4_8MMA_AtomIJNS4_10MMA_TraitsINS4_19SM100_MMA_F8F6F4_SSEJSI_SI_fSF_SG_NS4_17integral_constantINS4_4UMMA5MajorELSQ_0EEESR_NSO_INSP_7ScaleInELSS_0EEEST_EEEEEENS4_6LayoutINS5_IJSC_SC_SC_EEENS5_IJNSA_ILi0EEESY_SY_EEEEENS5_IJNS4_10UnderscoreES11_S11_EEEEENS4_13SM90_TMA_LOADENS4_14ComposedLayoutINS4_7SwizzleILi2ELi4ELi3EEENS4_18smem_ptr_flag_bitsILi8EEENSW_INS5_IJSB_SF_EEENS5_IJSF_SC_EEEEEEEvNS4_8identityENS4_23SM90_TMA_LOAD_MULTICASTES1D_vS1E_EENS_8epilogue10collective18CollectiveEpilogueINS1H_23Sm100TmaWarpSpecializedILi4ELi2ELi32ELb0ELb0EEEJSH_NS5_IJNSW_ISF_SC_EES1M_EEESI_SJ_SI_SJ_NS1H_6fusion15FusionCallbacksIS1L_NS1O_17LinearCombinationISI_fSI_fLNS_15FloatRoundStyleE2EEESH_S1N_JEEENS4_5SM1004TMEM4LOAD26SM100_TMEM_LOAD_16dp32b32xES14_S1D_NS4_39AutoVectorizingCopyWithAssumedAlignmentILi128EEENS4_14SM90_TMA_STOREES1D_S1Z_S1Z_EEEvvEEEEvNT_6ParamsE --------------------------
	.section	.nv.info._ZN7cutlass13device_kernelINS_4gemm6kernel13GemmUniversalIN4cute5tupleIJiiiiEEENS1_10collective13CollectiveMmaINS1_35MainloopSm100TmaUmmaWarpSpecializedILi10ELi2ELi4ENS5_IJNS4_1CILi8EEENSA_ILi1EEESC_EEEEENS5_IJNSA_ILi64EEENSA_ILi256EEESF_EEENS_12float_e5m2_tENS5_IJlSC_lEEESI_SJ_NS4_8TiledMMAINS4_8MMA_AtomIJNS4_10MMA_TraitsINS4_19SM100_MMA_F8F6F4_SSEJSI_SI_fSF_SG_NS4_17integral_constantINS4_4UMMA5MajorELSQ_0EEESR_NSO_INSP_7ScaleInELSS_0EEEST_EEEEEENS4_6LayoutINS5_IJSC_SC_SC_EEENS5_IJNSA_ILi0EEESY_SY_EEEEENS5_IJNS4_10UnderscoreES11_S11_EEEEENS4_13SM90_TMA_LOADENS4_14ComposedLayoutINS4_7SwizzleILi2ELi4ELi3EEENS4_18smem_ptr_flag_bitsILi8EEENSW_INS5_IJSB_SF_EEENS5_IJSF_SC_EEEEEEEvNS4_8identityENS4_23SM90_TMA_LOAD_MULTICASTES1D_vS1E_EENS_8epilogue10collective18CollectiveEpilogueINS1H_23Sm100TmaWarpSpecializedILi4ELi2ELi32ELb0ELb0EEEJSH_NS5_IJNSW_ISF_SC_EES1M_EEESI_SJ_SI_SJ_NS1H_6fusion15FusionCallbacksIS1L_NS1O_17LinearCombinationISI_fSI_fLNS_15FloatRoundStyleE2EEESH_S1N_JEEENS4_5SM1004TMEM4LOAD26SM100_TMEM_LOAD_16dp32b32xES14_S1D_NS4_39AutoVectorizingCopyWithAssumedAlignmentILi128EEENS4_14SM90_TMA_STOREES1D_S1Z_S1Z_EEEvvEEEEvNT_6ParamsE,"",@"SHT_CUDA_INFO"
	.sectionflags	@""
	.align	4


	//----- nvinfo : EIATTR_CUDA_API_VERSION
	.align		4
        /*0000*/ 	.byte	0x04, 0x37
        /*0002*/ 	.short	(.L_32 - .L_31)
.L_31:
        /*0004*/ 	.word	0x00000082


	//----- nvinfo : EIATTR_KPARAM_INFO
	.align		4
.L_32:
        /*0008*/ 	.byte	0x04, 0x17
        /*000a*/ 	.short	(.L_34 - .L_33)
.L_33:
        /*000c*/ 	.word	0x00000000
        /*0010*/ 	.short	0x0000
        /*0012*/ 	.short	0x0000
        /*0014*/ 	.byte	0x00, 0xf0, 0x01, 0x20


	//----- nvinfo : EIATTR_AT_ENTRY_FRAGMENTS
	.align		4
.L_34:
        /*0018*/ 	.byte	0x04, 0x4f
        /*001a*/ 	.short	(.L_36 - .L_35)


	//   ....[0]....
.L_35:
        /*001c*/ 	.word	0x00000006


	//----- nvinfo : EIATTR_RESERVED_SMEM_USED
	.align		4
.L_36:
        /*0020*/ 	.byte	0x01, 0x41
	.zero		2


	//----- nvinfo : EIATTR_SPARSE_MMA_MASK
	.align		4
        /*0024*/ 	.byte	0x03, 0x50
        /*0026*/ 	.short	0x0000


	//----- nvinfo : EIATTR_TCGEN05_1CTA_USED
	.align		4
        /*0028*/ 	.byte	0x01, 0x51
	.zero		2


	//----- nvinfo : EIATTR_MAXREG_COUNT
	.align		4
        /*002c*/ 	.byte	0x03, 0x1b
        /*002e*/ 	.short	0x00ff


	//----- nvinfo : EIATTR_NUM_BARRIERS
	.align		4
        /*0030*/ 	.byte	0x02, 0x4c
        /*0032*/ 	.byte	0x07
	.zero		1


	//----- nvinfo : EIATTR_EXTERNS
	.align		4
        /*0034*/ 	.byte	0x04, 0x0f
        /*0036*/ 	.short	(.L_38 - .L_37)


	//   ....[0]....
	.align		4
.L_37:
        /*0038*/ 	.word	index@(__assertfail)


	//----- nvinfo : EIATTR_MERCURY_ISA_VERSION
	.align		4
.L_38:
        /*003c*/ 	.byte	0x03, 0x5f
        /*003e*/ 	.short	0x0101


	//----- nvinfo : EIATTR_INT_WARP_WIDE_INSTR_OFFSETS
	.align		4
        /*0040*/ 	.byte	0x04, 0x31
        /*0042*/ 	.short	(.L_40 - .L_39)


	//   ....[0]....
.L_39:
        /*0044*/ 	.word	0x00004180


	//   ....[1]....
        /*0048*/ 	.word	0x000041a0


	//   ....[2]....
        /*004c*/ 	.word	0x000041d0


	//   ....[3]....
        /*0050*/ 	.word	0x00004de0


	//   ....[4]....
        /*0054*/ 	.word	0x00004e40


	//   ....[5]....
        /*0058*/ 	.word	0x00004f20


	//   ....[6]....
        /*005c*/ 	.word	0x00004fa0


	//   ....[7]....
        /*0060*/ 	.word	0x00005090


	//   ....[8]....
        /*0064*/ 	.word	0x00005120


	//   ....[9]....
        /*0068*/ 	.word	0x00005210


	//   ....[10]....
        /*006c*/ 	.word	0x000052c0


	//----- nvinfo : EIATTR_COOP_GROUP_MASK_REGIDS
	.align		4
.L_40:
        /*0070*/ 	.byte	0x04, 0x29
        /*0072*/ 	.short	(.L_42 - .L_41)


	//   ....[0]....
.L_41:
        /*0074*/ 	.word	0xffffffff


	//   ....[1]....
        /*0078*/ 	.word	0xffffffff


	//   ....[2]....
        /*007c*/ 	.word	0xffffffff


	//   ....[3]....
        /*0080*/ 	.word	0xffffffff


	//   ....[4]....
        /*0084*/ 	.word	0xffffffff


	//   ....[5]....
        /*0088*/ 	.word	0xffffffff


	//   ....[6]....
        /*008c*/ 	.word	0xffffffff


	//   ....[7]....
        /*0090*/ 	.word	0xffffffff


	//   ....[8]....
        /*0094*/ 	.word	0xffffffff


	//   ....[9]....
        /*0098*/ 	.word	0xffffffff


	//   ....[10]....
        /*009c*/ 	.word	0xffffffff


	//   ....[11]....
        /*00a0*/ 	.word	0xffffffff


	//   ....[12]....
        /*00a4*/ 	.word	0xffffffff


	//   ....[13]....
        /*00a8*/ 	.word	0xffffffff


	//----- nvinfo : EIATTR_COOP_GROUP_INSTR_OFFSETS
	.align		4
.L_42:
        /*00ac*/ 	.byte	0x04, 0x28
        /*00ae*/ 	.short	(.L_44 - .L_43)


	//   ....[0]....
.L_43:
        /*00b0*/ 	.word	0x00000080


	//   ....[1]....
        /*00b4*/ 	.word	0x000004f0


	//   ....[2]....
        /*00b8*/ 	.word	0x00000770


	//   ....[3]....
        /*00bc*/ 	.word	0x00000910


	//   ....[4]....
        /*00c0*/ 	.word	0x00000a10


	//   ....[5]....
        /*00c4*/ 	.word	0x00000b80


	//   ....[6]....
        /*00c8*/ 	.word	0x00000d20


	//   ....[7]....
        /*00cc*/ 	.word	0x00000ee0


	//   ....[8]....
        /*00d0*/ 	.word	0x00002210


	//   ....[9]....
        /*00d4*/ 	.word	0x00003450


	//   ....[10]....
        /*00d8*/ 	.word	0x00003660


	//   ....[11]....
        /*00dc*/ 	.word	0x00003690


	//   ....[12]....
        /*00e0*/ 	.word	0x00004060


	//   ....[13]....
        /*00e4*/ 	.word	0x00004290


	//----- nvinfo : EIATTR_VRC_CTA_INIT_COUNT
	.align		4
.L_44:
        /*00e8*/ 	.byte	0x02, 0x4a
        /*00ea*/ 	.byte	0x80
	.zero		1


	//----- nvinfo : EIATTR_SYSCALL_OFFSETS
	.align		4
        /*00ec*/ 	.byte	0x04, 0x46
        /*00ee*/ 	.short	(.L_46 - .L_45)


	//   ....[0]....
.L_45:
        /*00f0*/ 	.word	0x00005f50


	//   ....[1]....
        /*00f4*/ 	.word	0x00006090


	//   ....[2]....
        /*00f8*/ 	.word	0x000068c0


	//   ....[3]....
        /*00fc*/ 	.word	0x00007650


	//   ....[4]....
        /*0100*/ 	.word	0x000083a0


	//   ....[5]....
        /*0104*/ 	.word	0x00009120


	//----- nvinfo : EIATTR_MBARRIER_INSTR_OFFSETS
	.align		4
.L_46:
        /*0108*/ 	.byte	0x04, 0x39
        /*010a*/ 	.short	(.L_48 - .L_47)


	//   ....[0]....
.L_47:
        /*010c*/ 	.word	0x00000610
        /*0110*/ 	.word	0x000000ff
        /*0114*/ 	.word	0x00000000
        /*0118*/ 	.short	0x0100
        /*011a*/ 	.byte	0x04
	.zero		1


	//   ....[1]....
        /*011c*/ 	.word	0x00000620
        /*0120*/ 	.word	0x000000ff
        /*0124*/ 	.word	0x00000050
        /*0128*/ 	.short	0x0100
        /*012a*/ 	.byte	0x04
	.zero		1


	//   ....[2]....
        /*012c*/ 	.word	0x00000630
        /*0130*/ 	.word	0x000000ff
        /*0134*/ 	.word	0x00000008
        /*0138*/ 	.short	0x0100
        /*013a*/ 	.byte	0x04
	.zero		1


	//   ....[3]....
        /*013c*/ 	.word	0x00000640
        /*0140*/ 	.word	0x000000ff
        /*0144*/ 	.word	0x00000058
        /*0148*/ 	.short	0x0100
        /*014a*/ 	.byte	0x04
	.zero		1


	//   ....[4]....
        /*014c*/ 	.word	0x00000650
        /*0150*/ 	.word	0x000000ff
        /*0154*/ 	.word	0x00000010
        /*0158*/ 	.short	0x0100
        /*015a*/ 	.byte	0x04
	.zero		1


	//   ....[5]....
        /*015c*/ 	.word	0x00000660
        /*0160*/ 	.word	0x000000ff
        /*0164*/ 	.word	0x00000060
        /*0168*/ 	.short	0x0100
        /*016a*/ 	.byte	0x04
	.zero		1


	//   ....[6]....
        /*016c*/ 	.word	0x00000670
        /*0170*/ 	.word	0x000000ff
        /*0174*/ 	.word	0x00000018
        /*0178*/ 	.short	0x0100
        /*017a*/ 	.byte	0x04
	.zero		1


	//   ....[7]....
        /*017c*/ 	.word	0x00000680
        /*0180*/ 	.word	0x000000ff
        /*0184*/ 	.word	0x00000068
        /*0188*/ 	.short	0x0100
        /*018a*/ 	.byte	0x04
	.zero		1


	//   ....[8]....
        /*018c*/ 	.word	0x00000690
        /*0190*/ 	.word	0x000000ff
        /*0194*/ 	.word	0x00000020
        /*0198*/ 	.short	0x0100
        /*019a*/ 	.byte	0x04
	.zero		1


	//   ....[9]....
        /*019c*/ 	.word	0x000006a0
        /*01a0*/ 	.word	0x000000ff
        /*01a4*/ 	.word	0x00000070
        /*01a8*/ 	.short	0x0100
        /*01aa*/ 	.byte	0x04
	.zero		1


	//   ....[10]....
        /*01ac*/ 	.word	0x000006b0
        /*01b0*/ 	.word	0x000000ff
        /*01b4*/ 	.word	0x00000028
        /*01b8*/ 	.short	0x0100
        /*01ba*/ 	.byte	0x04
	.zero		1


	//   ....[11]....
        /*01bc*/ 	.word	0x000006c0
        /*01c0*/ 	.word	0x000000ff
        /*01c4*/ 	.word	0x00000078
        /*01c8*/ 	.short	0x0100
        /*01ca*/ 	.byte	0x04
	.zero		1


	//   ....[12]....
        /*01cc*/ 	.word	0x000006d0
        /*01d0*/ 	.word	0x000000ff
        /*01d4*/ 	.word	0x00000030
        /*01d8*/ 	.short	0x0100
        /*01da*/ 	.byte	0x04
	.zero		1


	//   ....[13]....
        /*01dc*/ 	.word	0x000006e0
        /*01e0*/ 	.word	0x000000ff
        /*01e4*/ 	.word	0x00000080
        /*01e8*/ 	.short	0x0100
        /*01ea*/ 	.byte	0x04
	.zero		1


	//   ....[14]....
        /*01ec*/ 	.word	0x000006f0
        /*01f0*/ 	.word	0x000000ff
        /*01f4*/ 	.word	0x00000038
        /*01f8*/ 	.short	0x0100
        /*01fa*/ 	.byte	0x04
	.zero		1


	//   ....[15]....
        /*01fc*/ 	.word	0x00000700
        /*0200*/ 	.word	0x000000ff
        /*0204*/ 	.word	0x00000088
        /*0208*/ 	.short	0x0100
        /*020a*/ 	.byte	0x04
	.zero		1


	//   ....[16]....
        /*020c*/ 	.word	0x00000710
        /*0210*/ 	.word	0x000000ff
        /*0214*/ 	.word	0x00000040
        /*0218*/ 	.short	0x0100
        /*021a*/ 	.byte	0x04
	.zero		1


	//   ....[17]....
        /*021c*/ 	.word	0x00000720
        /*0220*/ 	.word	0x000000ff
        /*0224*/ 	.word	0x00000090
        /*0228*/ 	.short	0x0100
        /*022a*/ 	.byte	0x04
	.zero		1


	//   ....[18]....
        /*022c*/ 	.word	0x00000730
        /*0230*/ 	.word	0x000000ff
        /*0234*/ 	.word	0x00000048
        /*0238*/ 	.short	0x0100
        /*023a*/ 	.byte	0x04
	.zero		1


	//   ....[19]....
        /*023c*/ 	.word	0x00000740
        /*0240*/ 	.word	0x000000ff
        /*0244*/ 	.word	0x00000098
        /*0248*/ 	.short	0x0100
        /*024a*/ 	.byte	0x04
	.zero		1


	//   ....[20]....
        /*024c*/ 	.word	0x00000880
        /*0250*/ 	.word	0x000000ff
        /*0254*/ 	.word	0x000000a0
        /*0258*/ 	.short	0x0100
        /*025a*/ 	.byte	0x04
	.zero		1


	//   ....[21]....
        /*025c*/ 	.word	0x00000890
        /*0260*/ 	.word	0x000000ff
        /*0264*/ 	.word	0x000000c0
        /*0268*/ 	.short	0x0100
        /*026a*/ 	.byte	0x04
	.zero		1


	//   ....[22]....
        /*026c*/ 	.word	0x000008a0
        /*0270*/ 	.word	0x000000ff
        /*0274*/ 	.word	0x000000a8
        /*0278*/ 	.short	0x0100
        /*027a*/ 	.byte	0x04
	.zero		1


	//   ....[23]....
        /*027c*/ 	.word	0x000008b0
        /*0280*/ 	.word	0x000000ff
        /*0284*/ 	.word	0x000000c8
        /*0288*/ 	.short	0x0100
        /*028a*/ 	.byte	0x04
	.zero		1


	//   ....[24]....
        /*028c*/ 	.word	0x000008c0
        /*0290*/ 	.word	0x000000ff
        /*0294*/ 	.word	0x000000b0
        /*0298*/ 	.short	0x0100
        /*029a*/ 	.byte	0x04
	.zero		1


	//   ....[25]....
        /*029c*/ 	.word	0x000008d0
        /*02a0*/ 	.word	0x000000ff
        /*02a4*/ 	.word	0x000000d0
        /*02a8*/ 	.short	0x0100
        /*02aa*/ 	.byte	0x04
	.zero		1


	//   ....[26]....
        /*02ac*/ 	.word	0x000008e0
        /*02b0*/ 	.word	0x000000ff
        /*02b4*/ 	.word	0x000000b8
        /*02b8*/ 	.short	0x0100
        /*02ba*/ 	.byte	0x04
	.zero		1


	//   ....[27]....
        /*02bc*/ 	.word	0x000008f0
        /*02c0*/ 	.word	0x000000ff
        /*02c4*/ 	.word	0x000000d8
        /*02c8*/ 	.short	0x0100
        /*02ca*/ 	.byte	0x04
	.zero		1


	//   ....[28]....
        /*02cc*/ 	.word	0x000009e0
        /*02d0*/ 	.word	0x000000ff
        /*02d4*/ 	.word	0x000000e0
        /*02d8*/ 	.short	0x0100
        /*02da*/ 	.byte	0x06
	.zero		1


	//   ....[29]....
        /*02dc*/ 	.word	0x000009f0
        /*02e0*/ 	.word	0x000000ff
        /*02e4*/ 	.word	0x000000e8
        /*02e8*/ 	.short	0x0100
        /*02ea*/ 	.byte	0x06
	.zero		1


	//   ....[30]....
        /*02ec*/ 	.word	0x00000b30
        /*02f0*/ 	.word	0x000000ff
        /*02f4*/ 	.word	0x000000f0
        /*02f8*/ 	.short	0x0100
        /*02fa*/ 	.byte	0x06
	.zero		1


	//   ....[31]....
        /*02fc*/ 	.word	0x00000b40
        /*0300*/ 	.word	0x000000ff
        /*0304*/ 	.word	0x00000100
        /*0308*/ 	.short	0x0100
        /*030a*/ 	.byte	0x06
	.zero		1


	//   ....[32]....
        /*030c*/ 	.word	0x00000b50
        /*0310*/ 	.word	0x000000ff
        /*0314*/ 	.word	0x000000f8
        /*0318*/ 	.short	0x0100
        /*031a*/ 	.byte	0x06
	.zero		1


	//   ....[33]....
        /*031c*/ 	.word	0x00000b60
        /*0320*/ 	.word	0x000000ff
        /*0324*/ 	.word	0x00000108
        /*0328*/ 	.short	0x0100
        /*032a*/ 	.byte	0x06
	.zero		1


	//   ....[34]....
        /*032c*/ 	.word	0x00000c90
        /*0330*/ 	.word	0x000000ff
        /*0334*/ 	.word	0x00000110
        /*0338*/ 	.short	0x0100
        /*033a*/ 	.byte	0x04
	.zero		1


	//   ....[35]....
        /*033c*/ 	.word	0x00000ca0
        /*0340*/ 	.word	0x000000ff
        /*0344*/ 	.word	0x00000130
        /*0348*/ 	.short	0x0100
        /*034a*/ 	.byte	0x04
	.zero		1


	//   ....[36]....
        /*034c*/ 	.word	0x00000cb0
        /*0350*/ 	.word	0x000000ff
        /*0354*/ 	.word	0x00000118
        /*0358*/ 	.short	0x0100
        /*035a*/ 	.byte	0x04
	.zero		1


	//   ....[37]....
        /*035c*/ 	.word	0x00000cc0
        /*0360*/ 	.word	0x000000ff
        /*0364*/ 	.word	0x00000138
        /*0368*/ 	.short	0x0100
        /*036a*/ 	.byte	0x04
	.zero		1


	//   ....[38]....
        /*036c*/ 	.word	0x00000cd0
        /*0370*/ 	.word	0x000000ff
        /*0374*/ 	.word	0x00000120
        /*0378*/ 	.short	0x0100
        /*037a*/ 	.byte	0x04
	.zero		1


	//   ....[39]....
        /*037c*/ 	.word	0x00000ce0
        /*0380*/ 	.word	0x000000ff
        /*0384*/ 	.word	0x00000140
        /*0388*/ 	.short	0x0100
        /*038a*/ 	.byte	0x04
	.zero		1


	//   ....[40]....
        /*038c*/ 	.word	0x00000cf0
        /*0390*/ 	.word	0x000000ff
        /*0394*/ 	.word	0x00000128
        /*0398*/ 	.short	0x0100
        /*039a*/ 	.byte	0x04
	.zero		1


	//   ....[41]....
        /*039c*/ 	.word	0x00000d00
        /*03a0*/ 	.word	0x000000ff
        /*03a4*/ 	.word	0x00000148
        /*03a8*/ 	.short	0x0100
        /*03aa*/ 	.byte	0x04
	.zero		1


	//   ....[42]....
        /*03ac*/ 	.word	0x00000df0
        /*03b0*/ 	.word	0x000000ff
        /*03b4*/ 	.word	0x00000150
        /*03b8*/ 	.short	0x0100
        /*03ba*/ 	.byte	0x04
	.zero		1


	//   ....[43]....
        /*03bc*/ 	.word	0x00000e00
        /*03c0*/ 	.word	0x000000ff
        /*03c4*/ 	.word	0x00000160
        /*03c8*/ 	.short	0x0100
        /*03ca*/ 	.byte	0x04
	.zero		1


	//   ....[44]....
        /*03cc*/ 	.word	0x00000e10
        /*03d0*/ 	.word	0x000000ff
        /*03d4*/ 	.word	0x00000158
        /*03d8*/ 	.short	0x0100
        /*03da*/ 	.byte	0x04
	.zero		1


	//   ....[45]....
        /*03dc*/ 	.word	0x00000e20
        /*03e0*/ 	.word	0x000000ff
        /*03e4*/ 	.word	0x00000168
        /*03e8*/ 	.short	0x0100
        /*03ea*/ 	.byte	0x04
	.zero		1


	//   ....[46]....
        /*03ec*/ 	.word	0x00001ac0
        /*03f0*/ 	.word	0x00000000
        /*03f4*/ 	.word	0x00000160
        /*03f8*/ 	.short	0x010a
        /*03fa*/ 	.byte	0xff
	.zero		1


	//   ....[47]....
        /*03fc*/ 	.word	0x00001ae0
        /*0400*/ 	.word	0x00000000
        /*0404*/ 	.word	0x00000150
        /*0408*/ 	.short	0x0101
        /*040a*/ 	.byte	0xff
	.zero		1


	//   ....[48]....
        /*040c*/ 	.word	0x00001ba0
        /*0410*/ 	.word	0x000000ff
        /*0414*/ 	.word	0x00000050
        /*0418*/ 	.short	0x010a
        /*041a*/ 	.byte	0x04
	.zero		1


	//   ....[49]....
        /*041c*/ 	.word	0x00001c20
        /*0420*/ 	.word	0x000000ff
        /*0424*/ 	.word	0x00000050
        /*0428*/ 	.short	0x010a
        /*042a*/ 	.byte	0x21
	.zero		1


	//   ....[50]....
        /*042c*/ 	.word	0x00001db0
        /*0430*/ 	.word	0x000000ff
        /*0434*/ 	.word	0x00000050
        /*0438*/ 	.short	0x010a
        /*043a*/ 	.byte	0x08
	.zero		1


	//   ....[51]....
        /*043c*/ 	.word	0x00001ed0
        /*0440*/ 	.word	0x000000ff
        /*0444*/ 	.word	0x000000e8
        /*0448*/ 	.short	0x0101
        /*044a*/ 	.byte	0x07
	.zero		1


	//   ....[52]....
        /*044c*/ 	.word	0x00001ef0
        /*0450*/ 	.word	0x000000ff
        /*0454*/ 	.word	0x00000050
        /*0458*/ 	.short	0x010a
        /*045a*/ 	.byte	0x04
	.zero		1


	//   ....[53]....
        /*045c*/ 	.word	0x00001f70
        /*0460*/ 	.word	0x000000ff
        /*0464*/ 	.word	0x00000050
        /*0468*/ 	.short	0x010a
        /*046a*/ 	.byte	0x09
	.zero		1


	//   ....[54]....
        /*046c*/ 	.word	0x00002110
        /*0470*/ 	.word	0x000000ff
        /*0474*/ 	.word	0x00000050
        /*0478*/ 	.short	0x010a
        /*047a*/ 	.byte	0x06
	.zero		1


	//   ....[55]....
        /*047c*/ 	.word	0x00002240
        /*0480*/ 	.word	0x00000003
        /*0484*/ 	.word	0x000000f0
        /*0488*/ 	.short	0x010a
        /*048a*/ 	.byte	0xff
	.zero		1


	//   ....[56]....
        /*048c*/ 	.word	0x00002390
        /*0490*/ 	.word	0x00000000
        /*0494*/ 	.word	0x00000000
        /*0498*/ 	.short	0x0101
        /*049a*/ 	.byte	0xff
	.zero		1


	//   ....[57]....
        /*049c*/ 	.word	0x00002940
        /*04a0*/ 	.word	0x000000ff
        /*04a4*/ 	.word	0x00000000
        /*04a8*/ 	.short	0x010a
        /*04aa*/ 	.byte	0x04
	.zero		1


	//   ....[58]....
        /*04ac*/ 	.word	0x000029d0
        /*04b0*/ 	.word	0x000000ff
        /*04b4*/ 	.word	0x00000000
        /*04b8*/ 	.short	0x010a
        /*04ba*/ 	.byte	0x05
	.zero		1


	//   ....[59]....
        /*04bc*/ 	.word	0x00002a60
        /*04c0*/ 	.word	0x000000ff
        /*04c4*/ 	.word	0x00000000
        /*04c8*/ 	.short	0x010a
        /*04ca*/ 	.byte	0x05
	.zero		1


	//   ....[60]....
        /*04cc*/ 	.word	0x00002af0
        /*04d0*/ 	.word	0x000000ff
        /*04d4*/ 	.word	0x00000000
        /*04d8*/ 	.short	0x010a
        /*04da*/ 	.byte	0x05
	.zero		1


	//   ....[61]....
        /*04dc*/ 	.word	0x00002b80
        /*04e0*/ 	.word	0x000000ff
        /*04e4*/ 	.word	0x00000000
        /*04e8*/ 	.short	0x010a
        /*04ea*/ 	.byte	0x05
	.zero		1


	//   ....[62]....
        /*04ec*/ 	.word	0x00002c10
        /*04f0*/ 	.word	0x000000ff
        /*04f4*/ 	.word	0x00000000
        /*04f8*/ 	.short	0x010a
        /*04fa*/ 	.byte	0x05
	.zero		1


	//   ....[63]....
        /*04fc*/ 	.word	0x00002ca0
        /*0500*/ 	.word	0x000000ff
        /*0504*/ 	.word	0x00000000
        /*0508*/ 	.short	0x010a
        /*050a*/ 	.byte	0x05
	.zero		1


	//   ....[64]....
        /*050c*/ 	.word	0x00002d30
        /*0510*/ 	.word	0x000000ff
        /*0514*/ 	.word	0x00000000
        /*0518*/ 	.short	0x010a
        /*051a*/ 	.byte	0x05
	.zero		1


	//   ....[65]....
        /*051c*/ 	.word	0x00002dc0
        /*0520*/ 	.word	0x000000ff
        /*0524*/ 	.word	0x00000000
        /*0528*/ 	.short	0x010a
        /*052a*/ 	.byte	0x05
	.zero		1


	//   ....[66]....
        /*052c*/ 	.word	0x00002e60
        /*0530*/ 	.word	0x00000000
        /*0534*/ 	.word	0x00000000
        /*0538*/ 	.short	0x010a
        /*053a*/ 	.byte	0xff
	.zero		1


	//   ....[67]....
        /*053c*/ 	.word	0x00002fa0
        /*0540*/ 	.word	0x00000002
        /*0544*/ 	.word	0x00000150
        /*0548*/ 	.short	0x010a
        /*054a*/ 	.byte	0xff
	.zero		1


	//   ....[68]....
        /*054c*/ 	.word	0x00003000
        /*0550*/ 	.word	0x00000004
        /*0554*/ 	.word	0x00000000
        /*0558*/ 	.short	0x0101
        /*055a*/ 	.byte	0xff
	.zero		1


	//   ....[69]....
        /*055c*/ 	.word	0x00003020
        /*0560*/ 	.word	0x000000ff
        /*0564*/ 	.word	0x00000100
        /*0568*/ 	.short	0x010a
        /*056a*/ 	.byte	0x04
	.zero		1


	//   ....[70]....
        /*056c*/ 	.word	0x00003140
        /*0570*/ 	.word	0x00000002
        /*0574*/ 	.word	0x000000f0
        /*0578*/ 	.short	0x010a
        /*057a*/ 	.byte	0xff
	.zero		1


	//   ....[71]....
        /*057c*/ 	.word	0x00003250
        /*0580*/ 	.word	0x00000002
        /*0584*/ 	.word	0x00000000
        /*0588*/ 	.short	0x0101
        /*058a*/ 	.byte	0xff
	.zero		1


	//   ....[72]....
        /*058c*/ 	.word	0x000032e0
        /*0590*/ 	.word	0x000000ff
        /*0594*/ 	.word	0x00000100
        /*0598*/ 	.short	0x0106
        /*059a*/ 	.byte	0x04
	.zero		1


	//   ....[73]....
        /*059c*/ 	.word	0x00003300
        /*05a0*/ 	.word	0x000000ff
        /*05a4*/ 	.word	0x00000100
        /*05a8*/ 	.short	0x010a
        /*05aa*/ 	.byte	0x04
	.zero		1


	//   ....[74]....
        /*05ac*/ 	.word	0x00003390
        /*05b0*/ 	.word	0x000000ff
        /*05b4*/ 	.word	0x00000100
        /*05b8*/ 	.short	0x0106
        /*05ba*/ 	.byte	0x07
	.zero		1


	//   ....[75]....
        /*05bc*/ 	.word	0x000033d0
        /*05c0*/ 	.word	0x00000000
        /*05c4*/ 	.word	0x00000100
        /*05c8*/ 	.short	0x010a
        /*05ca*/ 	.byte	0xff
	.zero		1


	//   ....[76]....
        /*05cc*/ 	.word	0x000038f0
        /*05d0*/ 	.word	0x00000000
        /*05d4*/ 	.word	0x000000f0
        /*05d8*/ 	.short	0x010a
        /*05da*/ 	.byte	0xff
	.zero		1


	//   ....[77]....
        /*05dc*/ 	.word	0x000039f0
        /*05e0*/ 	.word	0x00000003
        /*05e4*/ 	.word	0x00000000
        /*05e8*/ 	.short	0x0101
        /*05ea*/ 	.byte	0xff
	.zero		1


	//   ....[78]....
        /*05ec*/ 	.word	0x00003a00
        /*05f0*/ 	.word	0x000000ff
        /*05f4*/ 	.word	0x00000000
        /*05f8*/ 	.short	0x010a
        /*05fa*/ 	.byte	0x04
	.zero		1


	//   ....[79]....
        /*05fc*/ 	.word	0x00003a80
        /*0600*/ 	.word	0x000000ff
        /*0604*/ 	.word	0x00000130
        /*0608*/ 	.short	0x010a
        /*060a*/ 	.byte	0x17
	.zero		1


	//   ....[80]....
        /*060c*/ 	.word	0x00003b60
        /*0610*/ 	.word	0x000000ff
        /*0614*/ 	.word	0x00000000
        /*0618*/ 	.short	0x010a
        /*061a*/ 	.byte	0x05
	.zero		1


	//   ....[81]....
        /*061c*/ 	.word	0x00003ca0
        /*0620*/ 	.word	0x000000ff
        /*0624*/ 	.word	0x00000000
        /*0628*/ 	.short	0x010a
        /*062a*/ 	.byte	0x04
	.zero		1


	//   ....[82]....
        /*062c*/ 	.word	0x00003e90
        /*0630*/ 	.word	0x000000ff
        /*0634*/ 	.word	0x00000000
        /*0638*/ 	.short	0x010a
        /*063a*/ 	.byte	0x04
	.zero		1


	//   ....[83]....
        /*063c*/ 	.word	0x00003f20
        /*0640*/ 	.word	0x000000ff
        /*0644*/ 	.word	0x00000000
        /*0648*/ 	.short	0x010a
        /*064a*/ 	.byte	0x05
	.zero		1


	//   ....[84]....
        /*064c*/ 	.word	0x00003fb0
        /*0650*/ 	.word	0x000000ff
        /*0654*/ 	.word	0x00000000
        /*0658*/ 	.short	0x010a
        /*065a*/ 	.byte	0x05
	.zero		1


	//   ....[85]....
        /*065c*/ 	.word	0x00004040
        /*0660*/ 	.word	0x000000ff
        /*0664*/ 	.word	0x00000000
        /*0668*/ 	.short	0x010a
        /*066a*/ 	.byte	0x04
	.zero		1


	//   ....[86]....
        /*066c*/ 	.word	0x000045a0
        /*0670*/ 	.word	0x00000008
        /*0674*/ 	.word	0x000000f0
        /*0678*/ 	.short	0x010a
        /*067a*/ 	.byte	0xff
	.zero		1


	//   ....[87]....
        /*067c*/ 	.word	0x00004710
        /*0680*/ 	.word	0x00000000
        /*0684*/ 	.word	0x00000000
        /*0688*/ 	.short	0x0101
        /*068a*/ 	.byte	0xff
	.zero		1


	//   ....[88]....
        /*068c*/ 	.word	0x00004bf0
        /*0690*/ 	.word	0x000000ff
        /*0694*/ 	.word	0x000000e8
        /*0698*/ 	.short	0x010a
        /*069a*/ 	.byte	0x15
	.zero		1


	//   ....[89]....
        /*069c*/ 	.word	0x00004d80
        /*06a0*/ 	.word	0x000000ff
        /*06a4*/ 	.word	0x000000c0
        /*06a8*/ 	.short	0x010a
        /*06aa*/ 	.byte	0x15
	.zero		1


	//   ....[90]....
        /*06ac*/ 	.word	0x00004ed0
        /*06b0*/ 	.word	0x000000ff
        /*06b4*/ 	.word	0x000000a0
        /*06b8*/ 	.short	0x010b
        /*06ba*/ 	.byte	0x15
	.zero		1


	//   ....[91]....
        /*06bc*/ 	.word	0x00004ee0
        /*06c0*/ 	.word	0x000000ff
        /*06c4*/ 	.word	0x00000000
        /*06c8*/ 	.short	0x0101
        /*06ca*/ 	.byte	0x32
	.zero		1


	//   ....[92]....
        /*06cc*/ 	.word	0x00004ef0
        /*06d0*/ 	.word	0x000000ff
        /*06d4*/ 	.word	0x000000c8
        /*06d8*/ 	.short	0x010a
        /*06da*/ 	.byte	0x15
	.zero		1


	//   ....[93]....
        /*06dc*/ 	.word	0x00005040
        /*06e0*/ 	.word	0x000000ff
        /*06e4*/ 	.word	0x000000a8
        /*06e8*/ 	.short	0x010b
        /*06ea*/ 	.byte	0x15
	.zero		1


	//   ....[94]....
        /*06ec*/ 	.word	0x00005050
        /*06f0*/ 	.word	0x000000ff
        /*06f4*/ 	.word	0x00000000
        /*06f8*/ 	.short	0x0101
        /*06fa*/ 	.byte	0x31
	.zero		1


	//   ....[95]....
        /*06fc*/ 	.word	0x00005060
        /*0700*/ 	.word	0x000000ff
        /*0704*/ 	.word	0x000000d0
        /*0708*/ 	.short	0x010a
        /*070a*/ 	.byte	0x15
	.zero		1


	//   ....[96]....
        /*070c*/ 	.word	0x000051c0
        /*0710*/ 	.word	0x000000ff
        /*0714*/ 	.word	0x000000b0
        /*0718*/ 	.short	0x010b
        /*071a*/ 	.byte	0x15
	.zero		1


	//   ....[97]....
        /*071c*/ 	.word	0x000051d0
        /*0720*/ 	.word	0x000000ff
        /*0724*/ 	.word	0x00000000
        /*0728*/ 	.short	0x0101
        /*072a*/ 	.byte	0x30
	.zero		1


	//   ....[98]....
        /*072c*/ 	.word	0x000051e0
        /*0730*/ 	.word	0x000000ff
        /*0734*/ 	.word	0x000000d8
        /*0738*/ 	.short	0x010a
        /*073a*/ 	.byte	0x15
	.zero		1


	//   ....[99]....
        /*073c*/ 	.word	0x000053d0
        /*0740*/ 	.word	0x000000ff
        /*0744*/ 	.word	0x000000b8
        /*0748*/ 	.short	0x010b
        /*074a*/ 	.byte	0x15
	.zero		1


	//   ....[100]....
        /*074c*/ 	.word	0x000053e0
        /*0750*/ 	.word	0x000000ff
        /*0754*/ 	.word	0x00000000
        /*0758*/ 	.short	0x0101
        /*075a*/ 	.byte	0x2b
	.zero		1


	//   ....[101]....
        /*075c*/ 	.word	0x00005410
        /*0760*/ 	.word	0x000000ff
        /*0764*/ 	.word	0x000000c0
        /*0768*/ 	.short	0x010a
        /*076a*/ 	.byte	0x15
	.zero		1


	//   ....[102]....
        /*076c*/ 	.word	0x00005430
        /*0770*/ 	.word	0x000000ff
        /*0774*/ 	.word	0x000000c8
        /*0778*/ 	.short	0x010a
        /*077a*/ 	.byte	0x15
	.zero		1


	//   ....[103]....
        /*077c*/ 	.word	0x00005450
        /*0780*/ 	.word	0x000000ff
        /*0784*/ 	.word	0x000000d0
        /*0788*/ 	.short	0x010a
        /*078a*/ 	.byte	0x15
	.zero		1


	//   ....[104]....
        /*078c*/ 	.word	0x00005490
        /*0790*/ 	.word	0x00000000
        /*0794*/ 	.word	0x000000d8
        /*0798*/ 	.short	0x010a
        /*079a*/ 	.byte	0xff
	.zero		1


	//   ....[105]....
        /*079c*/ 	.word	0x000057e0
        /*07a0*/ 	.word	0x00000003
        /*07a4*/ 	.word	0x000000f0
        /*07a8*/ 	.short	0x010a
        /*07aa*/ 	.byte	0xff
	.zero		1


	//   ....[106]....
        /*07ac*/ 	.word	0x00005960
        /*07b0*/ 	.word	0x00000000
        /*07b4*/ 	.word	0x00000000
        /*07b8*/ 	.short	0x0101
        /*07ba*/ 	.byte	0xff
	.zero		1


	//   ....[107]....
        /*07bc*/ 	.word	0x000064b0
        /*07c0*/ 	.word	0x00000002
        /*07c4*/ 	.word	0x000000a0
        /*07c8*/ 	.short	0x010a
        /*07ca*/ 	.byte	0xff
	.zero		1


	//   ....[108]....
        /*07cc*/ 	.word	0x00006520
        /*07d0*/ 	.word	0x00000047
        /*07d4*/ 	.word	0x00000110
        /*07d8*/ 	.short	0x010a
        /*07da*/ 	.byte	0xff
	.zero		1


	//   ....[109]....
        /*07dc*/ 	.word	0x00006610
        /*07e0*/ 	.word	0x00000002
        /*07e4*/ 	.word	0x000000a0
        /*07e8*/ 	.short	0x010a
        /*07ea*/ 	.byte	0xff
	.zero		1


	//   ....[110]....
        /*07ec*/ 	.word	0x00006720
        /*07f0*/ 	.word	0x00000000
        /*07f4*/ 	.word	0x00000000
        /*07f8*/ 	.short	0x0101
        /*07fa*/ 	.byte	0xff
	.zero		1


	//   ....[111]....
        /*07fc*/ 	.word	0x000067a0
        /*0800*/ 	.word	0x00000047
        /*0804*/ 	.word	0x00000110
        /*0808*/ 	.short	0x010a
        /*080a*/ 	.byte	0xff
	.zero		1


	//   ....[112]....
        /*080c*/ 	.word	0x000072f0
        /*0810*/ 	.word	0x00000070
        /*0814*/ 	.word	0x000000a0
        /*0818*/ 	.short	0x010a
        /*081a*/ 	.byte	0xff
	.zero		1


	//   ....[113]....
        /*081c*/ 	.word	0x000073c0
        /*0820*/ 	.word	0x00000070
        /*0824*/ 	.word	0x000000a0
        /*0828*/ 	.short	0x010a
        /*082a*/ 	.byte	0xff
	.zero		1


	//   ....[114]....
        /*082c*/ 	.word	0x000074d0
        /*0830*/ 	.word	0x00000000
        /*0834*/ 	.word	0x00000000
        /*0838*/ 	.short	0x0101
        /*083a*/ 	.byte	0xff
	.zero		1


	//   ....[115]....
        /*083c*/ 	.word	0x00008040
        /*0840*/ 	.word	0x00000070
        /*0844*/ 	.word	0x000000a0
        /*0848*/ 	.short	0x010a
        /*084a*/ 	.byte	0xff
	.zero		1


	//   ....[116]....
        /*084c*/ 	.word	0x00008110
        /*0850*/ 	.word	0x00000070
        /*0854*/ 	.word	0x000000a0
        /*0858*/ 	.short	0x010a
        /*085a*/ 	.byte	0xff
	.zero		1


	//   ....[117]....
        /*085c*/ 	.word	0x00008220
        /*0860*/ 	.word	0x00000000
        /*0864*/ 	.word	0x00000000
        /*0868*/ 	.short	0x0101
        /*086a*/ 	.byte	0xff
	.zero		1


	//   ....[118]....
        /*086c*/ 	.word	0x00008dc0
        /*0870*/ 	.word	0x00000066
        /*0874*/ 	.word	0x000000a0
        /*0878*/ 	.short	0x010a
        /*087a*/ 	.byte	0xff
	.zero		1


	//   ....[119]....
        /*087c*/ 	.word	0x00008e90
        /*0880*/ 	.word	0x00000066
        /*0884*/ 	.word	0x000000a0
        /*0888*/ 	.short	0x010a
        /*088a*/ 	.byte	0xff
	.zero		1


	//   ....[120]....
        /*088c*/ 	.word	0x00008fa0
        /*0890*/ 	.word	0x00000000
        /*0894*/ 	.word	0x00000000
        /*0898*/ 	.short	0x0101
        /*089a*/ 	.byte	0xff
	.zero		1


	//   ....[121]....
        /*089c*/ 	.word	0x00009430
        /*08a0*/ 	.word	0x000000ff
        /*08a4*/ 	.word	0x00000000
        /*08a8*/ 	.short	0x0101
        /*08aa*/ 	.byte	0x04
	.zero		1


	//   ....[122]....
        /*08ac*/ 	.word	0x00009c40
        /*08b0*/ 	.word	0x00000000
        /*08b4*/ 	.word	0x00000160
        /*08b8*/ 	.short	0x010a
        /*08ba*/ 	.byte	0xff
	.zero		1


	//   ....[123]....
        /*08bc*/ 	.word	0x00009ca0
        /*08c0*/ 	.word	0x00000000
        /*08c4*/ 	.word	0x00000050
        /*08c8*/ 	.short	0x010a
        /*08ca*/ 	.byte	0xff
	.zero		1


	//   ....[124]....
        /*08cc*/ 	.word	0x00009d00
        /*08d0*/ 	.word	0x00000000
        /*08d4*/ 	.word	0x00000050
        /*08d8*/ 	.short	0x010a
        /*08da*/ 	.byte	0xff
	.zero		1


	//   ....[125]....
        /*08dc*/ 	.word	0x00009d50
        /*08e0*/ 	.word	0x00000003
        /*08e4*/ 	.word	0x000000f0
        /*08e8*/ 	.short	0x010a
        /*08ea*/ 	.byte	0xff
	.zero		1


	//   ....[126]....
        /*08ec*/ 	.word	0x00009db0
        /*08f0*/ 	.word	0x00000000
        /*08f4*/ 	.word	0x00000000
        /*08f8*/ 	.short	0x010a
        /*08fa*/ 	.byte	0xff
	.zero		1


	//   ....[127]....
        /*08fc*/ 	.word	0x00009e10
        /*0900*/ 	.word	0x00000000
        /*0904*/ 	.word	0x00000000
        /*0908*/ 	.short	0x010a
        /*090a*/ 	.byte	0xff
	.zero		1


	//   ....[128]....
        /*090c*/ 	.word	0x00009e70
        /*0910*/ 	.word	0x00000000
        /*0914*/ 	.word	0x00000000
        /*0918*/ 	.short	0x010a
        /*091a*/ 	.byte	0xff
	.zero		1


	//   ....[129]....
        /*091c*/ 	.word	0x00009ed0
        /*0920*/ 	.word	0x00000000
        /*0924*/ 	.word	0x00000000
        /*0928*/ 	.short	0x010a
        /*092a*/ 	.byte	0xff
	.zero		1


	//   ....[130]....
        /*092c*/ 	.word	0x00009f30
        /*0930*/ 	.word	0x00000000
        /*0934*/ 	.word	0x00000000
        /*0938*/ 	.short	0x010a
        /*093a*/ 	.byte	0xff
	.zero		1


	//   ....[131]....
        /*093c*/ 	.word	0x00009f90
        /*0940*/ 	.word	0x00000000
        /*0944*/ 	.word	0x00000000
        /*0948*/ 	.short	0x010a
        /*094a*/ 	.byte	0xff
	.zero		1


	//   ....[132]....
        /*094c*/ 	.word	0x00009ff0
        /*0950*/ 	.word	0x00000000
        /*0954*/ 	.word	0x00000000
        /*0958*/ 	.short	0x010a
        /*095a*/ 	.byte	0xff
	.zero		1


	//   ....[133]....
        /*095c*/ 	.word	0x0000a050
        /*0960*/ 	.word	0x00000000
        /*0964*/ 	.word	0x00000000
        /*0968*/ 	.short	0x010a
        /*096a*/ 	.byte	0xff
	.zero		1


	//   ....[134]....
        /*096c*/ 	.word	0x0000a0b0
        /*0970*/ 	.word	0x00000000
        /*0974*/ 	.word	0x00000000
        /*0978*/ 	.short	0x010a
        /*097a*/ 	.byte	0xff
	.zero		1


	//   ....[135]....
        /*097c*/ 	.word	0x0000a100
        /*0980*/ 	.word	0x00000002
        /*0984*/ 	.word	0x00000150
        /*0988*/ 	.short	0x010a
        /*098a*/ 	.byte	0xff
	.zero		1


	//   ....[136]....
        /*098c*/ 	.word	0x0000a160
        /*0990*/ 	.word	0x00000002
        /*0994*/ 	.word	0x00000100
        /*0998*/ 	.short	0x010a
        /*099a*/ 	.byte	0xff
	.zero		1


	//   ....[137]....
        /*099c*/ 	.word	0x0000a1b0
        /*09a0*/ 	.word	0x00000002
        /*09a4*/ 	.word	0x000000f0
        /*09a8*/ 	.short	0x010a
        /*09aa*/ 	.byte	0xff
	.zero		1


	//   ....[138]....
        /*09ac*/ 	.word	0x0000a210
        /*09b0*/ 	.word	0x00000000
        /*09b4*/ 	.word	0x00000100
        /*09b8*/ 	.short	0x010a
        /*09ba*/ 	.byte	0xff
	.zero		1


	//   ....[139]....
        /*09bc*/ 	.word	0x0000a260
        /*09c0*/ 	.word	0x00000000
        /*09c4*/ 	.word	0x000000f0
        /*09c8*/ 	.short	0x010a
        /*09ca*/ 	.byte	0xff
	.zero		1


	//   ....[140]....
        /*09cc*/ 	.word	0x0000a2c0
        /*09d0*/ 	.word	0x00000003
        /*09d4*/ 	.word	0x00000130
        /*09d8*/ 	.short	0x010a
        /*09da*/ 	.byte	0xff
	.zero		1


	//   ....[141]....
        /*09dc*/ 	.word	0x0000a320
        /*09e0*/ 	.word	0x00000000
        /*09e4*/ 	.word	0x00000000
        /*09e8*/ 	.short	0x010a
        /*09ea*/ 	.byte	0xff
	.zero		1


	//   ....[142]....
        /*09ec*/ 	.word	0x0000a380
        /*09f0*/ 	.word	0x00000000
        /*09f4*/ 	.word	0x00000000
        /*09f8*/ 	.short	0x010a
        /*09fa*/ 	.byte	0xff
	.zero		1


	//   ....[143]....
        /*09fc*/ 	.word	0x0000a3e0
        /*0a00*/ 	.word	0x00000000
        /*0a04*/ 	.word	0x00000000
        /*0a08*/ 	.short	0x010a
        /*0a0a*/ 	.byte	0xff
	.zero		1


	//   ....[144]....
        /*0a0c*/ 	.word	0x0000a440
        /*0a10*/ 	.word	0x00000000
        /*0a14*/ 	.word	0x00000000
        /*0a18*/ 	.short	0x010a
        /*0a1a*/ 	.byte	0xff
	.zero		1


	//   ....[145]....
        /*0a1c*/ 	.word	0x0000a4a0
        /*0a20*/ 	.word	0x00000000
        /*0a24*/ 	.word	0x00000000
        /*0a28*/ 	.short	0x010a
        /*0a2a*/ 	.byte	0xff
	.zero		1


	//   ....[146]....
        /*0a2c*/ 	.word	0x0000a4f0
        /*0a30*/ 	.word	0x00000008
        /*0a34*/ 	.word	0x000000f0
        /*0a38*/ 	.short	0x010a
        /*0a3a*/ 	.byte	0xff
	.zero		1


	//   ....[147]....
        /*0a3c*/ 	.word	0x0000a550
        /*0a40*/ 	.word	0x00000000
        /*0a44*/ 	.word	0x000000e8
        /*0a48*/ 	.short	0x010a
        /*0a4a*/ 	.byte	0xff
	.zero		1


	//   ....[148]....
        /*0a4c*/ 	.word	0x0000a5b0
        /*0a50*/ 	.word	0x00000005
        /*0a54*/ 	.word	0x000000c0
        /*0a58*/ 	.short	0x010a
        /*0a5a*/ 	.byte	0xff
	.zero		1


	//   ....[149]....
        /*0a5c*/ 	.word	0x0000a610
        /*0a60*/ 	.word	0x00000005
        /*0a64*/ 	.word	0x000000c8
        /*0a68*/ 	.short	0x010a
        /*0a6a*/ 	.byte	0xff
	.zero		1


	//   ....[150]....
        /*0a6c*/ 	.word	0x0000a670
        /*0a70*/ 	.word	0x00000005
        /*0a74*/ 	.word	0x000000d0
        /*0a78*/ 	.short	0x010a
        /*0a7a*/ 	.byte	0xff
	.zero		1


	//   ....[151]....
        /*0a7c*/ 	.word	0x0000a6d0
        /*0a80*/ 	.word	0x00000005
        /*0a84*/ 	.word	0x000000d8
        /*0a88*/ 	.short	0x010a
        /*0a8a*/ 	.byte	0xff
	.zero		1


	//   ....[152]....
        /*0a8c*/ 	.word	0x0000a730
        /*0a90*/ 	.word	0x00000000
        /*0a94*/ 	.word	0x000000c0
        /*0a98*/ 	.short	0x010a
        /*0a9a*/ 	.byte	0xff
	.zero		1


	//   ....[153]....
        /*0a9c*/ 	.word	0x0000a790
        /*0aa0*/ 	.word	0x00000000
        /*0aa4*/ 	.word	0x000000c8
        /*0aa8*/ 	.short	0x010a
        /*0aaa*/ 	.byte	0xff
	.zero		1


	//   ....[154]....
        /*0aac*/ 	.word	0x0000a7f0
        /*0ab0*/ 	.word	0x00000000
        /*0ab4*/ 	.word	0x000000d0
        /*0ab8*/ 	.short	0x010a
        /*0aba*/ 	.byte	0xff
	.zero		1


	//   ....[155]....
        /*0abc*/ 	.word	0x0000a840
        /*0ac0*/ 	.word	0x00000003
        /*0ac4*/ 	.word	0x000000f0
        /*0ac8*/ 	.short	0x010a
        /*0aca*/ 	.byte	0xff
	.zero		1


	//   ....[156]....
        /*0acc*/ 	.word	0x0000a890
        /*0ad0*/ 	.word	0x00000002
        /*0ad4*/ 	.word	0x000000a0
        /*0ad8*/ 	.short	0x010a
        /*0ada*/ 	.byte	0xff
	.zero		1


	//   ....[157]....
        /*0adc*/ 	.word	0x0000a8e0
        /*0ae0*/ 	.word	0x00000047
        /*0ae4*/ 	.word	0x00000110
        /*0ae8*/ 	.short	0x010a
        /*0aea*/ 	.byte	0xff
	.zero		1


	//   ....[158]....
        /*0aec*/ 	.word	0x0000a930
        /*0af0*/ 	.word	0x00000070
        /*0af4*/ 	.word	0x000000a0
        /*0af8*/ 	.short	0x010a
        /*0afa*/ 	.byte	0xff
	.zero		1


	//   ....[159]....
        /*0afc*/ 	.word	0x0000a980
        /*0b00*/ 	.word	0x00000070
        /*0b04*/ 	.word	0x000000a0
        /*0b08*/ 	.short	0x010a
        /*0b0a*/ 	.byte	0xff
	.zero		1


	//   ....[160]....
        /*0b0c*/ 	.word	0x0000a9d0
        /*0b10*/ 	.word	0x00000066
        /*0b14*/ 	.word	0x000000a0
        /*0b18*/ 	.short	0x010a
        /*0b1a*/ 	.byte	0xff
	.zero		1


	//----- nvinfo : EIATTR_NUM_MBARRIERS
	.align		4
.L_48:
        /*0b1c*/ 	.byte	0x03, 0x38
        /*0b1e*/ 	.short	0x002e


	//----- nvinfo : EIATTR_EXIT_INSTR_OFFSETS
	.align		4
        /*0b20*/ 	.byte	0x04, 0x1c
        /*0b22*/ 	.short	(.L_50 - .L_49)


	//   ....[0]....
.L_49:
        /*0b24*/ 	.word	0x00002e90


	//   ....[1]....
        /*0b28*/ 	.word	0x000033a0


	//   ....[2]....
        /*0b2c*/ 	.word	0x00003400


	//   ....[3]....
        /*0b30*/ 	.word	0x000042a0


	//   ....[4]....
        /*0b34*/ 	.word	0x000054c0


	//   ....[5]....
        /*0b38*/ 	.word	0x00005500


	//   ....[6]....
        /*0b3c*/ 	.word	0x00009c30


	//----- nvinfo : EIATTR_MAX_THREADS
	.align		4
.L_50:
        /*0b40*/ 	.byte	0x04, 0x05
        /*0b42*/ 	.short	(.L_52 - .L_51)
.L_51:
        /*0b44*/ 	.word	0x00000100
        /*0b48*/ 	.word	0x00000001
        /*0b4c*/ 	.word	0x00000001


	//----- nvinfo : EIATTR_CRS_STACK_SIZE
	.align		4
.L_52:
        /*0b50*/ 	.byte	0x04, 0x1e
        /*0b52*/ 	.short	(.L_54 - .L_53)
.L_53:
        /*0b54*/ 	.word	0x00000000


	//----- nvinfo : EIATTR_CBANK_PARAM_SIZE
	.align		4
.L_54:
        /*0b58*/ 	.byte	0x03, 0x19
        /*0b5a*/ 	.short	0x0800


	//----- nvinfo : EIATTR_PARAM_CBANK
	.align		4
        /*0b5c*/ 	.byte	0x04, 0x0a
        /*0b5e*/ 	.short	(.L_56 - .L_55)
	.align		4
.L_55:
        /*0b60*/ 	.word	index@(.nv.constant0._ZN7cutlass13device_kernelINS_4gemm6kernel13GemmUniversalIN4cute5tupleIJiiiiEEENS1_10collective13CollectiveMmaINS1_35MainloopSm100TmaUmmaWarpSpecializedILi10ELi2ELi4ENS5_IJNS4_1CILi8EEENSA_ILi1EEESC_EEEEENS5_IJNSA_ILi64EEENSA_ILi256EEESF_EEENS_12float_e5m2_tENS5_IJlSC_lEEESI_SJ_NS4_8TiledMMAINS4_8MMA_AtomIJNS4_10MMA_TraitsINS4_19SM100_MMA_F8F6F4_SSEJSI_SI_fSF_SG_NS4_17integral_constantINS4_4UMMA5MajorELSQ_0EEESR_NSO_INSP_7ScaleInELSS_0EEEST_EEEEEENS4_6LayoutINS5_IJSC_SC_SC_EEENS5_IJNSA_ILi0EEESY_SY_EEEEENS5_IJNS4_10UnderscoreES11_S11_EEEEENS4_13SM90_TMA_LOADENS4_14ComposedLayoutINS4_7SwizzleILi2ELi4ELi3EEENS4_18smem_ptr_flag_bitsILi8EEENSW_INS5_IJSB_SF_EEENS5_IJSF_SC_EEEEEEEvNS4_8identityENS4_23SM90_TMA_LOAD_MULTICASTES1D_vS1E_EENS_8epilogue10collective18CollectiveEpilogueINS1H_23Sm100TmaWarpSpecializedILi4ELi2ELi32ELb0ELb0EEEJSH_NS5_IJNSW_ISF_SC_EES1M_EEESI_SJ_SI_SJ_NS1H_6fusion15FusionCallbacksIS1L_NS1O_17LinearCombinationISI_fSI_fLNS_15FloatRoundStyleE2EEESH_S1N_JEEENS4_5SM1004TMEM4LOAD26SM100_TMEM_LOAD_16dp32b32xES14_S1D_NS4_39AutoVectorizingCopyWithAssumedAlignmentILi128EEENS4_14SM90_TMA_STOREES1D_S1Z_S1Z_EEEvvEEEEvNT_6ParamsE)
        /*0b64*/ 	.short	0x0380
        /*0b66*/ 	.short	0x0800


	//----- nvinfo : EIATTR_SW_WAR
	.align		4
.L_56:
        /*0b68*/ 	.byte	0x04, 0x36
        /*0b6a*/ 	.short	(.L_58 - .L_57)
.L_57:
        /*0b6c*/ 	.word	0x00000008
.L_58:


//--------------------- .nv.callgraph             --------------------------
	.section	.nv.callgraph,"",@"SHT_CUDA_CALLGRAPH"
	.align	4
	.sectionentsize	8
	.align		4
        /*0000*/ 	.word	0x00000000
	.align		4
        /*0004*/ 	.word	0xffffffff
	.align		4
        /*0008*/ 	.word	index@(_ZN7cutlass13device_kernelINS_4gemm6kernel13GemmUniversalIN4cute5tupleIJiiiiEEENS1_10collective13CollectiveMmaINS1_35MainloopSm100TmaUmmaWarpSpecializedILi10ELi2ELi4ENS5_IJNS4_1CILi8EEENSA_ILi1EEESC_EEEEENS5_IJNSA_ILi64EEENSA_ILi256EEESF_EEENS_12float_e5m2_tENS5_IJlSC_lEEESI_SJ_NS4_8TiledMMAINS4_8MMA_AtomIJNS4_10MMA_TraitsINS4_19SM100_MMA_F8F6F4_SSEJSI_SI_fSF_SG_NS4_17integral_constantINS4_4UMMA5MajorELSQ_0EEESR_NSO_INSP_7ScaleInELSS_0EEEST_EEEEEENS4_6LayoutINS5_IJSC_SC_SC_EEENS5_IJNSA_ILi0EEESY_SY_EEEEENS5_IJNS4_10UnderscoreES11_S11_EEEEENS4_13SM90_TMA_LOADENS4_14ComposedLayoutINS4_7SwizzleILi2ELi4ELi3EEENS4_18smem_ptr_flag_bitsILi8EEENSW_INS5_IJSB_SF_EEENS5_IJSF_SC_EEEEEEEvNS4_8identityENS4_23SM90_TMA_LOAD_MULTICASTES1D_vS1E_EENS_8epilogue10collective18CollectiveEpilogueINS1H_23Sm100TmaWarpSpecializedILi4ELi2ELi32ELb0ELb0EEEJSH_NS5_IJNSW_ISF_SC_EES1M_EEESI_SJ_SI_SJ_NS1H_6fusion15FusionCallbacksIS1L_NS1O_17LinearCombinationISI_fSI_fLNS_15FloatRoundStyleE2EEESH_S1N_JEEENS4_5SM1004TMEM4LOAD26SM100_TMEM_LOAD_16dp32b32xES14_S1D_NS4_39AutoVectorizingCopyWithAssumedAlignmentILi128EEENS4_14SM90_TMA_STOREES1D_S1Z_S1Z_EEEvvEEEEvNT_6ParamsE)
	.align		4
        /*000c*/ 	.word	index@(__assertfail)
	.align		4
        /*0010*/ 	.word	0x00000000
	.align		4
        /*0014*/ 	.word	0xfffffffe
	.align		4
        /*0018*/ 	.word	0x00000000
	.align		4
        /*001c*/ 	.word	0xfffffffd
	.align		4
        /*0020*/ 	.word	0x00000000
	.align		4
        /*0024*/ 	.word	0xfffffffc


//--------------------- .nv.constant4             --------------------------
	.section	.nv.constant4,"a",@progbits
	.align	8
	.align		8
.nv.constant4:
        /*0000*/ 	.dword	__assertfail
	.align		8
        /*0008*/ 	.dword	__unnamed_1
	.align		8
        /*0010*/ 	.dword	__unnamed_2
	.align		8
        /*0018*/ 	.dword	__unnamed_3
	.align		8
        /*0020*/ 	.dword	_ZN40_INTERNAL_547c58ac_4_k_cu_666669d5_341254cuda3std3__45__cpo5beginE
	.align		8
        /*0028*/ 	.dword	_ZN40_INTERNAL_547c58ac_4_k_cu_666669d5_341254cuda3std3__45__cpo3endE
	.align		8
        /*0030*/ 	.dword	_ZN40_INTERNAL_547c58ac_4_k_cu_666669d5_341254cuda3std3__45__cpo6cbeginE
	.align		8
        /*0038*/ 	.dword	_ZN40_INTERNAL_547c58ac_4_k_cu_666669d5_341254cuda3std3__45__cpo4cendE
	.align		8
        /*0040*/ 	.dword	_ZN40_INTERNAL_547c58ac_4_k_cu_666669d5_341254cuda3std3__442_GLOBAL__N__547c58ac_4_k_cu_666669d5_341256ignoreE
	.align		8
        /*0048*/ 	.dword	_ZN40_INTERNAL_547c58ac_4_k_cu_666669d5_341254cuda3std3__419piecewise_constructE
	.align		8
        /*0050*/ 	.dword	_ZN40_INTERNAL_547c58ac_4_k_cu_666669d5_341254cuda3std3__48in_placeE
	.align		8
        /*0058*/ 	.dword	_ZN40_INTERNAL_547c58ac_4_k_cu_666669d5_341254cuda3std6ranges3__45__cpo4swapE
	.align		8
        /*0060*/ 	.dword	_ZN40_INTERNAL_547c58ac_4_k_cu_666669d5_341254cuda3std6ranges3__45__cpo9iter_moveE
	.align		8
        /*0068*/ 	.dword	_ZN40_INTERNAL_547c58ac_4_k_cu_666669d5_341254cute7productE
	.align		8
        /*0070*/ 	.dword	_ZN40_INTERNAL_547c58ac_4_k_cu_666669d5_341254cute1_E
	.align		8
        /*0078*/ 	.dword	$str$25
	.align		8
        /*0080*/ 	.dword	$str$26
	.align		8
        /*0088*/ 	.dword	$str$27
	.align		8
        /*0090*/ 	.dword	$str$28


//--------------------- .text._ZN7cutlass13device_kernelINS_4gemm6kernel13GemmUniversalIN4cute5tupleIJiiiiEEENS1_10collective13CollectiveMmaINS1_35MainloopSm100TmaUmmaWarpSpecializedILi10ELi2ELi4ENS5_IJNS4_1CILi8EEENSA_ILi1EEESC_EEEEENS5_IJNSA_ILi64EEENSA_ILi256EEESF_EEENS_12float_e5m2_tENS5_IJlSC_lEEESI_SJ_NS4_8TiledMMAINS4_8MMA_AtomIJNS4_10MMA_TraitsINS4_19SM100_MMA_F8F6F4_SSEJSI_SI_fSF_SG_NS4_17integral_constantINS4_4UMMA5MajorELSQ_0EEESR_NSO_INSP_7ScaleInELSS_0EEEST_EEEEEENS4_6LayoutINS5_IJSC_SC_SC_EEENS5_IJNSA_ILi0EEESY_SY_EEEEENS5_IJNS4_10UnderscoreES11_S11_EEEEENS4_13SM90_TMA_LOADENS4_14ComposedLayoutINS4_7SwizzleILi2ELi4ELi3EEENS4_18smem_ptr_flag_bitsILi8EEENSW_INS5_IJSB_SF_EEENS5_IJSF_SC_EEEEEEEvNS4_8identityENS4_23SM90_TMA_LOAD_MULTICASTES1D_vS1E_EENS_8epilogue10collective18CollectiveEpilogueINS1H_23Sm100TmaWarpSpecializedILi4ELi2ELi32ELb0ELb0EEEJSH_NS5_IJNSW_ISF_SC_EES1M_EEESI_SJ_SI_SJ_NS1H_6fusion15FusionCallbacksIS1L_NS1O_17LinearCombinationISI_fSI_fLNS_15FloatRoundStyleE2EEESH_S1N_JEEENS4_5SM1004TMEM4LOAD26SM100_TMEM_LOAD_16dp32b32xES14_S1D_NS4_39AutoVectorizingCopyWithAssumedAlignmentILi128EEENS4_14SM90_TMA_STOREES1D_S1Z_S1Z_EEEvvEEEEvNT_6ParamsE --------------------------
	.section	.text._ZN7cutlass13device_kernelINS_4gemm6kernel13GemmUniversalIN4cute5tupleIJiiiiEEENS1_10collective13CollectiveMmaINS1_35MainloopSm100TmaUmmaWarpSpecializedILi10ELi2ELi4ENS5_IJNS4_1CILi8EEENSA_ILi1EEESC_EEEEENS5_IJNSA_ILi64EEENSA_ILi256EEESF_EEENS_12float_e5m2_tENS5_IJlSC_lEEESI_SJ_NS4_8TiledMMAINS4_8MMA_AtomIJNS4_10MMA_TraitsINS4_19SM100_MMA_F8F6F4_SSEJSI_SI_fSF_SG_NS4_17integral_constantINS4_4UMMA5MajorELSQ_0EEESR_NSO_INSP_7ScaleInELSS_0EEEST_EEEEEENS4_6LayoutINS5_IJSC_SC_SC_EEENS5_IJNSA_ILi0EEESY_SY_EEEEENS5_IJNS4_10UnderscoreES11_S11_EEEEENS4_13SM90_TMA_LOADENS4_14ComposedLayoutINS4_7SwizzleILi2ELi4ELi3EEENS4_18smem_ptr_flag_bitsILi8EEENSW_INS5_IJSB_SF_EEENS5_IJSF_SC_EEEEEEEvNS4_8identityENS4_23SM90_TMA_LOAD_MULTICASTES1D_vS1E_EENS_8epilogue10collective18CollectiveEpilogueINS1H_23Sm100TmaWarpSpecializedILi4ELi2ELi32ELb0ELb0EEEJSH_NS5_IJNSW_ISF_SC_EES1M_EEESI_SJ_SI_SJ_NS1H_6fusion15FusionCallbacksIS1L_NS1O_17LinearCombinationISI_fSI_fLNS_15FloatRoundStyleE2EEESH_S1N_JEEENS4_5SM1004TMEM4LOAD26SM100_TMEM_LOAD_16dp32b32xES14_S1D_NS4_39AutoVectorizingCopyWithAssumedAlignmentILi128EEENS4_14SM90_TMA_STOREES1D_S1Z_S1Z_EEEvvEEEEvNT_6ParamsE,"ax",@progbits
	.align	128
.text._ZN7cutlass13device_kernelINS_4gemm6kernel13GemmUniversalIN4cute5tupleIJiiiiEEENS1_10collective13CollectiveMmaINS1_35MainloopSm100TmaUmmaWarpSpecializedILi10ELi2ELi4ENS5_IJNS4_1CILi8EEENSA_ILi1EEESC_EEEEENS5_IJNSA_ILi64EEENSA_ILi256EEESF_EEENS_12float_e5m2_tENS5_IJlSC_lEEESI_SJ_NS4_8TiledMMAINS4_8MMA_AtomIJNS4_10MMA_TraitsINS4_19SM100_MMA_F8F6F4_SSEJSI_SI_fSF_SG_NS4_17integral_constantINS4_4UMMA5MajorELSQ_0EEESR_NSO_INSP_7ScaleInELSS_0EEEST_EEEEEENS4_6LayoutINS5_IJSC_SC_SC_EEENS5_IJNSA_ILi0EEESY_SY_EEEEENS5_IJNS4_10UnderscoreES11_S11_EEEEENS4_13SM90_TMA_LOADENS4_14ComposedLayoutINS4_7SwizzleILi2ELi4ELi3EEENS4_18smem_ptr_flag_bitsILi8EEENSW_INS5_IJSB_SF_EEENS5_IJSF_SC_EEEEEEEvNS4_8identityENS4_23SM90_TMA_LOAD_MULTICASTES1D_vS1E_EENS_8epilogue10collective18CollectiveEpilogueINS1H_23Sm100TmaWarpSpecializedILi4ELi2ELi32ELb0ELb0EEEJSH_NS5_IJNSW_ISF_SC_EES1M_EEESI_SJ_SI_SJ_NS1H_6fusion15FusionCallbacksIS1L_NS1O_17LinearCombinationISI_fSI_fLNS_15FloatRoundStyleE2EEESH_S1N_JEEENS4_5SM1004TMEM4LOAD26SM100_TMEM_LOAD_16dp32b32xES14_S1D_NS4_39AutoVectorizingCopyWithAssumedAlignmentILi128EEENS4_14SM90_TMA_STOREES1D_S1Z_S1Z_EEEvvEEEEvNT_6ParamsE:
        .type           _ZN7cutlass13device_kernelINS_4gemm6kernel13GemmUniversalIN4cute5tupleIJiiiiEEENS1_10collective13CollectiveMmaINS1_35MainloopSm100TmaUmmaWarpSpecializedILi10ELi2ELi4ENS5_IJNS4_1CILi8EEENSA_ILi1EEESC_EEEEENS5_IJNSA_ILi64EEENSA_ILi256EEESF_EEENS_12float_e5m2_tENS5_IJlSC_lEEESI_SJ_NS4_8TiledMMAINS4_8MMA_AtomIJNS4_10MMA_TraitsINS4_19SM100_MMA_F8F6F4_SSEJSI_SI_fSF_SG_NS4_17integral_constantINS4_4UMMA5MajorELSQ_0EEESR_NSO_INSP_7ScaleInELSS_0EEEST_EEEEEENS4_6LayoutINS5_IJSC_SC_SC_EEENS5_IJNSA_ILi0EEESY_SY_EEEEENS5_IJNS4_10UnderscoreES11_S11_EEEEENS4_13SM90_TMA_LOADENS4_14ComposedLayoutINS4_7SwizzleILi2ELi4ELi3EEENS4_18smem_ptr_flag_bitsILi8EEENSW_INS5_IJSB_SF_EEENS5_IJSF_SC_EEEEEEEvNS4_8identityENS4_23SM90_TMA_LOAD_MULTICASTES1D_vS1E_EENS_8epilogue10collective18CollectiveEpilogueINS1H_23Sm100TmaWarpSpecializedILi4ELi2ELi32ELb0ELb0EEEJSH_NS5_IJNSW_ISF_SC_EES1M_EEESI_SJ_SI_SJ_NS1H_6fusion15FusionCallbacksIS1L_NS1O_17LinearCombinationISI_fSI_fLNS_15FloatRoundStyleE2EEESH_S1N_JEEENS4_5SM1004TMEM4LOAD26SM100_TMEM_LOAD_16dp32b32xES14_S1D_NS4_39AutoVectorizingCopyWithAssumedAlignmentILi128EEENS4_14SM90_TMA_STOREES1D_S1Z_S1Z_EEEvvEEEEvNT_6ParamsE,@function
        .size           _ZN7cutlass13device_kernelINS_4gemm6kernel13GemmUniversalIN4cute5tupleIJiiiiEEENS1_10collective13CollectiveMmaINS1_35MainloopSm100TmaUmmaWarpSpecializedILi10ELi2ELi4ENS5_IJNS4_1CILi8EEENSA_ILi1EEESC_EEEEENS5_IJNSA_ILi64EEENSA_ILi256EEESF_EEENS_12float_e5m2_tENS5_IJlSC_lEEESI_SJ_NS4_8TiledMMAINS4_8MMA_AtomIJNS4_10MMA_TraitsINS4_19SM100_MMA_F8F6F4_SSEJSI_SI_fSF_SG_NS4_17integral_constantINS4_4UMMA5MajorELSQ_0EEESR_NSO_INSP_7ScaleInELSS_0EEEST_EEEEEENS4_6LayoutINS5_IJSC_SC_SC_EEENS5_IJNSA_ILi0EEESY_SY_EEEEENS5_IJNS4_10UnderscoreES11_S11_EEEEENS4_13SM90_TMA_LOADENS4_14ComposedLayoutINS4_7SwizzleILi2ELi4ELi3EEENS4_18smem_ptr_flag_bitsILi8EEENSW_INS5_IJSB_SF_EEENS5_IJSF_SC_EEEEEEEvNS4_8identityENS4_23SM90_TMA_LOAD_MULTICASTES1D_vS1E_EENS_8epilogue10collective18CollectiveEpilogueINS1H_23Sm100TmaWarpSpecializedILi4ELi2ELi32ELb0ELb0EEEJSH_NS5_IJNSW_ISF_SC_EES1M_EEESI_SJ_SI_SJ_NS1H_6fusion15FusionCallbacksIS1L_NS1O_17LinearCombinationISI_fSI_fLNS_15FloatRoundStyleE2EEESH_S1N_JEEENS4_5SM1004TMEM4LOAD26SM100_TMEM_LOAD_16dp32b32xES14_S1D_NS4_39AutoVectorizingCopyWithAssumedAlignmentILi128EEENS4_14SM90_TMA_STOREES1D_S1Z_S1Z_EEEvvEEEEvNT_6ParamsE,(.L_x_196 - _ZN7cutlass13device_kernelINS_4gemm6kernel13GemmUniversalIN4cute5tupleIJiiiiEEENS1_10collective13CollectiveMmaINS1_35MainloopSm100TmaUmmaWarpSpecializedILi10ELi2ELi4ENS5_IJNS4_1CILi8EEENSA_ILi1EEESC_EEEEENS5_IJNSA_ILi64EEENSA_ILi256EEESF_EEENS_12float_e5m2_tENS5_IJlSC_lEEESI_SJ_NS4_8TiledMMAINS4_8MMA_AtomIJNS4_10MMA_TraitsINS4_19SM100_MMA_F8F6F4_SSEJSI_SI_fSF_SG_NS4_17integral_constantINS4_4UMMA5MajorELSQ_0EEESR_NSO_INSP_7ScaleInELSS_0EEEST_EEEEEENS4_6LayoutINS5_IJSC_SC_SC_EEENS5_IJNSA_ILi0EEESY_SY_EEEEENS5_IJNS4_10UnderscoreES11_S11_EEEEENS4_13SM90_TMA_LOADENS4_14ComposedLayoutINS4_7SwizzleILi2ELi4ELi3EEENS4_18smem_ptr_flag_bitsILi8EEENSW_INS5_IJSB_SF_EEENS5_IJSF_SC_EEEEEEEvNS4_8identityENS4_23SM90_TMA_LOAD_MULTICASTES1D_vS1E_EENS_8epilogue10collective18CollectiveEpilogueINS1H_23Sm100TmaWarpSpecializedILi4ELi2ELi32ELb0ELb0EEEJSH_NS5_IJNSW_ISF_SC_EES1M_EEESI_SJ_SI_SJ_NS1H_6fusion15FusionCallbacksIS1L_NS1O_17LinearCombinationISI_fSI_fLNS_15FloatRoundStyleE2EEESH_S1N_JEEENS4_5SM1004TMEM4LOAD26SM100_TMEM_LOAD_16dp32b32xES14_S1D_NS4_39AutoVectorizingCopyWithAssumedAlignmentILi128EEENS4_14SM90_TMA_STOREES1D_S1Z_S1Z_EEEvvEEEEvNT_6ParamsE)
        .other          _ZN7cutlass13device_kernelINS_4gemm6kernel13GemmUniversalIN4cute5tupleIJiiiiEEENS1_10collective13CollectiveMmaINS1_35MainloopSm100TmaUmmaWarpSpecializedILi10ELi2ELi4ENS5_IJNS4_1CILi8EEENSA_ILi1EEESC_EEEEENS5_IJNSA_ILi64EEENSA_ILi256EEESF_EEENS_12float_e5m2_tENS5_IJlSC_lEEESI_SJ_NS4_8TiledMMAINS4_8MMA_AtomIJNS4_10MMA_TraitsINS4_19SM100_MMA_F8F6F4_SSEJSI_SI_fSF_SG_NS4_17integral_constantINS4_4UMMA5MajorELSQ_0EEESR_NSO_INSP_7ScaleInELSS_0EEEST_EEEEEENS4_6LayoutINS5_IJSC_SC_SC_EEENS5_IJNSA_ILi0EEESY_SY_EEEEENS5_IJNS4_10UnderscoreES11_S11_EEEEENS4_13SM90_TMA_LOADENS4_14ComposedLayoutINS4_7SwizzleILi2ELi4ELi3EEENS4_18smem_ptr_flag_bitsILi8EEENSW_INS5_IJSB_SF_EEENS5_IJSF_SC_EEEEEEEvNS4_8identityENS4_23SM90_TMA_LOAD_MULTICASTES1D_vS1E_EENS_8epilogue10collective18CollectiveEpilogueINS1H_23Sm100TmaWarpSpecializedILi4ELi2ELi32ELb0ELb0EEEJSH_NS5_IJNSW_ISF_SC_EES1M_EEESI_SJ_SI_SJ_NS1H_6fusion15FusionCallbacksIS1L_NS1O_17LinearCombinationISI_fSI_fLNS_15FloatRoundStyleE2EEESH_S1N_JEEENS4_5SM1004TMEM4LOAD26SM100_TMEM_LOAD_16dp32b32xES14_S1D_NS4_39AutoVectorizingCopyWithAssumedAlignmentILi128EEENS4_14SM90_TMA_STOREES1D_S1Z_S1Z_EEEvvEEEEvNT_6ParamsE,@"STO_CUDA_ENTRY STV_DEFAULT"
_ZN7cutlass13device_kernelINS_4gemm6kernel13GemmUniversalIN4cute5tupleIJiiiiEEENS1_10collective13CollectiveMmaINS1_35MainloopSm100TmaUmmaWarpSpecializedILi10ELi2ELi4ENS5_IJNS4_1CILi8EEENSA_ILi1EEESC_EEEEENS5_IJNSA_ILi64EEENSA_ILi256EEESF_EEENS_12float_e5m2_tENS5_IJlSC_lEEESI_SJ_NS4_8TiledMMAINS4_8MMA_AtomIJNS4_10MMA_TraitsINS4_19SM100_MMA_F8F6F4_SSEJSI_SI_fSF_SG_NS4_17integral_constantINS4_4UMMA5MajorELSQ_0EEESR_NSO_INSP_7ScaleInELSS_0EEEST_EEEEEENS4_6LayoutINS5_IJSC_SC_SC_EEENS5_IJNSA_ILi0EEESY_SY_EEEEENS5_IJNS4_10UnderscoreES11_S11_EEEEENS4_13SM90_TMA_LOADENS4_14ComposedLayoutINS4_7SwizzleILi2ELi4ELi3EEENS4_18smem_ptr_flag_bitsILi8EEENSW_INS5_IJSB_SF_EEENS5_IJSF_SC_EEEEEEEvNS4_8identityENS4_23SM90_TMA_LOAD_MULTICASTES1D_vS1E_EENS_8epilogue10collective18CollectiveEpilogueINS1H_23Sm100TmaWarpSpecializedILi4ELi2ELi32ELb0ELb0EEEJSH_NS5_IJNSW_ISF_SC_EES1M_EEESI_SJ_SI_SJ_NS1H_6fusion15FusionCallbacksIS1L_NS1O_17LinearCombinationISI_fSI_fLNS_15FloatRoundStyleE2EEESH_S1N_JEEENS4_5SM1004TMEM4LOAD26SM100_TMEM_LOAD_16dp32b32xES14_S1D_NS4_39AutoVectorizingCopyWithAssumedAlignmentILi128EEENS4_14SM90_TMA_STOREES1D_S1Z_S1Z_EEEvvEEEEvNT_6ParamsE:
[----:B------:R-:W1:Y:S01]  /*0000*/  LDC R1, c[0x0][0x37c] ;  /* 0x0000df00ff017b82 */ /* 0x000e620000000800 */
[----:B------:R-:W2:Y:S01]  /*0010*/  S2R R95, SR_TID.X ;  /* 0x00000000005f7919 */ /* 0x000ea20000002100 */
[----:B------:R-:W3:Y:S01]  /*0020*/  LDCU.64 UR8, c[0x0][0x890] ;  /* 0x00011200ff0877ac */ /* 0x000ee20008000a00 */
[----:B------:R-:W-:Y:S02]  /*0030*/  PRMT R85, RZ, 0x7610, R85 ;  /* 0x00007610ff557816 */ /* 0x000fe40000000055 */
[----:B------:R-:W-:Y:S01]  /*0040*/  ELECT P3, URZ, PT ;  /* 0x0000000000ff782f */ /* 0x000fe20003860000 */
[----:B---3--:R-:W-:-:S04]  /*0050*/  UISETP.NE.U32.AND UP0, UPT, UR8, URZ, UPT ;  /* 0x000000ff0800728c */ /* 0x008fc8000bf05070 */
[----:B------:R-:W-:Y:S01]  /*0060*/  UISETP.NE.AND.EX UP0, UPT, UR9, URZ, UPT, UP0 ;  /* 0x000000ff0900728c */ /* 0x000fe2000bf05300 */
[----:B--2---:R-:W-:-:S05]  /*0070*/  SHF.R.U32.HI R86, RZ, 0x5, R95 ;  /* 0x00000005ff567819 */ /* 0x004fca000001165f */
[----:B------:R-:W2:Y:S02]  /*0080*/  SHFL.IDX PT, R0, R86, RZ, 0x1f ;  /* 0x00001fff56007589 */ /* 0x000ea400000e0000 */
[----:B--2---:R-:W-:Y:S01]  /*0090*/  R2UR UR18, R0 ;  /* 0x00000000001272ca */ /* 0x004fe200000e0000 */
[----:B-1----:R-:W-:-:S14]  /*00a0*/  BRA.U UP0, `(.L_x_0) ;  /* 0x0000000100307547 */ /* 0x002fdc000b800000 */
[----:B------:R-:W1:Y:S02]  /*00b0*/  LDCU.64 UR4, c[0x0][0x888] ;  /* 0x00011100ff0477ac */ /* 0x000e640008000a00 */
[----:B-1----:R-:W-:-:S04]  /*00c0*/  UISETP.NE.U32.AND UP0, UPT, UR4, URZ, UPT ;  /* 0x000000ff0400728c */ /* 0x002fc8000bf05070 */
[----:B------:R-:W-:-:S09]  /*00d0*/  UISETP.NE.AND.EX UP0, UPT, UR5, URZ, UPT, UP0 ;  /* 0x000000ff0500728c */ /* 0x000fd2000bf05300 */
[----:B------:R-:W-:Y:S05]  /*00e0*/  BRA.U !UP0, `(.L_x_1) ;  /* 0x0000000108147547 */ /* 0x000fea000b800000 */
[----:B------:R-:W1:Y:S01]  /*00f0*/  LDC.64 R2, c[0x0][0x888] ;  /* 0x00022200ff027b82 */ /* 0x000e620000000a00 */
[----:B------:R-:W1:Y:S02]  /*0100*/  LDCU.64 UR4, c[0x0][0x358] ;  /* 0x00006b00ff0477ac */ /* 0x000e640008000a00 */
[----:B-1----:R1:W5:Y:S01]  /*0110*/  LDG.E R41, desc[UR4][R2.64] ;  /* 0x0000000402297981 */ /* 0x002362000c1e1900 */
[----:B------:R-:W-:Y:S01]  /*0120*/  HFMA2 R85, -RZ, RZ, 0, 5.9604644775390625e-08 ;  /* 0x00000001ff557431 */ /* 0x000fe200000001ff */
[----:B------:R-:W-:Y:S05]  /*0130*/  BRA `(.L_x_0) ;  /* 0x00000000000c7947 */ /* 0x000fea0003800000 */
.L_x_1:
[----:B------:R-:W1:Y:S01]  /*0140*/  LDCU UR4, c[0x0][0x880] ;  /* 0x00011000ff0477ac */ /* 0x000e620008000800 */
[----:B------:R-:W-:Y:S01]  /*0150*/  HFMA2 R85, -RZ, RZ, 0, 5.9604644775390625e-08 ;  /* 0x00000001ff557431 */ /* 0x000fe200000001ff */
[----:B-1----:R-:W-:-:S07]  /*0160*/  MOV R41, UR4 ;  /* 0x0000000400297c02 */ /* 0x002fce0008000f00 */
.L_x_0:
[----:B------:R-:W2:Y:S02]  /*0170*/  LDCU.64 UR4, c[0x0][0x8b0] ;  /* 0x00011600ff0477ac */ /* 0x000ea40008000a00 */
[----:B--2---:R-:W-:-:S04]  /*0180*/  UISETP.NE.U32.AND UP0, UPT, UR4, URZ, UPT ;  /* 0x000000ff0400728c */ /* 0x004fc8000bf05070 */
[----:B------:R-:W-:-:S09]  /*0190*/  UISETP.NE.AND.EX UP0, UPT, UR5, URZ, UPT, UP0 ;  /* 0x000000ff0500728c */ /* 0x000fd2000bf05300 */
[----:B------:R-:W-:Y:S05]  /*01a0*/  BRA.U UP0, `(.L_x_2) ;  /* 0x0000000100287547 */ /* 0x000fea000b800000 */
[----:B------:R-:W2:Y:S02]  /*01b0*/  LDCU.64 UR4, c[0x0][0x8a8] ;  /* 0x00011500ff0477ac */ /* 0x000ea40008000a00 */
[----:B--2---:R-:W-:-:S04]  /*01c0*/  UISETP.NE.U32.AND UP0, UPT, UR4, URZ, UPT ;  /* 0x000000ff0400728c */ /* 0x004fc8000bf05070 */
[----:B------:R-:W-:-:S09]  /*01d0*/  UISETP.NE.AND.EX UP0, UPT, UR5, URZ, UPT, UP0 ;  /* 0x000000ff0500728c */ /* 0x000fd2000bf05300 */
[----:B------:R-:W-:Y:S05]  /*01e0*/  BRA.U !UP0, `(.L_x_3) ;  /* 0x0000000108107547 */ /* 0x000fea000b800000 */
[----:B------:R-:W2:Y:S01]  /*01f0*/  LDC.64 R38, c[0x0][0x8a8] ;  /* 0x00022a00ff267b82 */ /* 0x000ea20000000a00 */
[----:B------:R-:W2:Y:S02]  /*0200*/  LDCU.64 UR4, c[0x0][0x358] ;  /* 0x00006b00ff0477ac */ /* 0x000ea40008000a00 */
[----:B--2---:R2:W5:Y:S01]  /*0210*/  LDG.E R38, desc[UR4][R38.64] ;  /* 0x0000000426267981 */ /* 0x004562000c1e1900 */
[----:B------:R-:W-:Y:S05]  /*0220*/  BRA `(.L_x_2) ;  /* 0x0000000000087947 */ /* 0x000fea0003800000 */
.L_x_3:
[----:B------:R-:W2:Y:S02]  /*0230*/  LDCU UR4, c[0x0][0x8a0] ;  /* 0x00011400ff0477ac */ /* 0x000ea40008000800 */
[----:B--2---:R-:W-:Y:S02]  /*0240*/  MOV R38, UR4 ;  /* 0x0000000400267c02 */ /* 0x004fe40008000f00 */
.L_x_2:
[----:B------:R-:W-:Y:S01]  /*0250*/  IMAD.U32 R0, RZ, RZ, UR18 ;  /* 0x00000012ff007e24 */ /* 0x000fe2000f8e00ff */
[----:B------:R-:W-:Y:S04]  /*0260*/  BSSY.RECONVERGENT B0, `(.L_x_4) ;  /* 0x000000c000007945 */ /* 0x000fe80003800200 */
[C---:B------:R-:W-:Y:S02]  /*0270*/  ISETP.NE.OR P1, PT, R0.reuse, 0x1, !P3 ;  /* 0x000000010000780c */ /* 0x040fe40005f25670 */
[----:B------:R-:W-:-:S11]  /*0280*/  ISETP.NE.OR P0, PT, R0, 0x3, !P3 ;  /* 0x000000030000780c */ /* 0x000fd60005f05670 */
[----:B------:R-:W-:Y:S05]  /*0290*/  @P1 BRA `(.L_x_5) ;  /* 0x0000000000201947 */ /* 0x000fea0003800000 */
[----:B------:R-:W3:Y:S02]  /*02a0*/  LDCU.64 UR4, c[0x0][0x348] ;  /* 0x00006900ff0477ac */ /* 0x000ee40008000a00 */
[----:B---3--:R-:W-:Y:S02]  /*02b0*/  UIADD3 UR6, UP1, UPT, UR4, 0x80, URZ ;  /* 0x0000008004067890 */ /* 0x008fe4000ff3e0ff */
[----:B------:R-:W-:Y:S02]  /*02c0*/  UIADD3 UR4, UP0, UPT, UR4, 0x180, URZ ;  /* 0x0000018004047890 */ /* 0x000fe4000ff1e0ff */
[----:B------:R-:W-:Y:S02]  /*02d0*/  UIADD3.X UR7, UPT, UPT, URZ, UR5, URZ, UP1, !UPT ;  /* 0x00000005ff077290 */ /* 0x000fe40008ffe4ff */
[----:B------:R-:W-:-:S07]  /*02e0*/  UIADD3.X UR5, UPT, UPT, URZ, UR5, URZ, UP0, !UPT ;  /* 0x00000005ff057290 */ /* 0x000fce00087fe4ff */
[----:B------:R3:W-:Y:S02]  /*02f0*/  UTMACCTL.PF [UR6] ;  /* 0x00000000060079b9 */ /* 0x0007e40008040000 */
[----:B------:R3:W-:Y:S02]  /*0300*/  UTMACCTL.PF [UR4] ;  /* 0x00000000040079b9 */ /* 0x0007e40008040000 */
[----:B---3--:R-:W-:Y:S01]  /*0310*/  NOP ;  /* 0x0000000000007918 */ /* 0x008fe20000000000 */
.L_x_5:
[----:B------:R-:W-:Y:S05]  /*0320*/  BSYNC.RECONVERGENT B0 ;  /* 0x0000000000007941 */ /* 0x000fea0003800200 */
.L_x_4:
[----:B------:R-:W-:Y:S04]  /*0330*/  BSSY.RECONVERGENT B0, `(.L_x_6) ;  /* 0x000000a000007945 */ /* 0x000fe80003800200 */
        /* <DEDUP_REMOVED lines=9> */
.L_x_7:
[----:B------:R-:W-:Y:S05]  /*03d0*/  BSYNC.RECONVERGENT B0 ;  /* 0x0000000000007941 */ /* 0x000fea0003800200 */
.L_x_6:
[----:B------:R-:W3:Y:S01]  /*03e0*/  LDCU.64 UR4, c[0x0][0x888] ;  /* 0x00011100ff0477ac */ /* 0x000ee20008000a00 */
[----:B------:R-:W-:Y:S02]  /*03f0*/  UISETP.EQ.U32.AND UP2, UPT, UR8, URZ, UPT ;  /* 0x000000ff0800728c */ /* 0x000fe4000bf42070 */
[----:B------:R-:W-:Y:S02]  /*0400*/  UPLOP3.LUT UP3, UPT, UPT, UPT, UPT, 0x80, 0x8 ;  /* 0x000000000008789c */ /* 0x000fe40003f6f070 */
[----:B---3--:R-:W-:-:S04]  /*0410*/  UISETP.NE.U32.AND UP0, UPT, UR4, URZ, UPT ;  /* 0x000000ff0400728c */ /* 0x008fc8000bf05070 */
[----:B------:R-:W-:-:S04]  /*0420*/  UISETP.NE.AND.EX UP1, UPT, UR5, URZ, UPT, UP0 ;  /* 0x000000ff0500728c */ /* 0x000fc8000bf25300 */
[----:B------:R-:W-:-:S04]  /*0430*/  UISETP.EQ.OR.EX UP4, UPT, UR9, URZ, !UP1, UP2 ;  /* 0x000000ff0900728c */ /* 0x000fc8000cf82720 */
[----:B------:R-:W-:-:S06]  /*0440*/  UP2UR UR4, UPR, URZ, 0x10 ;  /* 0x00000010ff047883 */ /* 0x000fcc0008000000 */
[----:B------:R-:W-:Y:S01]  /*0450*/  MOV R88, UR4 ;  /* 0x0000000400587c02 */ /* 0x000fe20008000f00 */
[----:B------:R-:W-:Y:S06]  /*0460*/  BRA.U !UP4, `(.L_x_8) ;  /* 0x000000010c207547 */ /* 0x000fec000b800000 */
[----:B------:R-:W-:Y:S01]  /*0470*/  UISETP.NE.U32.AND UP2, UPT, UR8, URZ, UPT ;  /* 0x000000ff0800728c */ /* 0x000fe2000bf45070 */
[----:B-----5:R-:W-:Y:S01]  /*0480*/  FSETP.NEU.AND P0, PT, R41, RZ, PT ;  /* 0x000000ff2900720b */ /* 0x020fe20003f0d000 */
[----:B------:R-:W-:Y:S02]  /*0490*/  USEL UR4, URZ, 0xffffffff, UP1 ;  /* 0xffffffffff047887 */ /* 0x000fe40008800000 */
[----:B------:R-:W-:-:S10]  /*04a0*/  UISETP.NE.AND.EX UP2, UPT, UR9, URZ, UPT, UP2 ;  /* 0x000000ff0900728c */ /* 0x000fd4000bf45320 */
[----:B------:R-:W-:Y:S01]  /*04b0*/  VOTEU.ANY UP0, P0 ;  /* 0x0000000000ff7886 */ /* 0x000fe20000000100 */
[----:B------:R-:W-:-:S04]  /*04c0*/  @!UP2 USEL UR4, URZ, 0xffffffff, UP0 ;  /* 0xffffffffff04a887 */ /* 0x000fc80008000000 */
[----:B------:R-:W-:-:S04]  /*04d0*/  ULOP3.LUT UR4, UR4, 0x1, URZ, 0xc0, !UPT ;  /* 0x0000000104047892 */ /* 0x000fc8000f8ec0ff */
[----:B------:R-:W-:-:S11]  /*04e0*/  UISETP.NE.U32.AND UP3, UPT, UR4, 0x1, UPT ;  /* 0x000000010400788c */ /* 0x000fd6000bf65070 */
.L_x_8:
[----:B-1----:R-:W1:Y:S02]  /*04f0*/  SHFL.IDX PT, R2, R86, RZ, 0x1f ;  /* 0x00001fff56027589 */ /* 0x002e6400000e0000 */
[----:B-1----:R-:W-:-:S13]  /*0500*/  ISETP.NE.AND P0, PT, R2, RZ, PT ;  /* 0x000000ff0200720c */ /* 0x002fda0003f05270 */
[----:B------:R-:W-:Y:S05]  /*0510*/  @P0 BRA `(.L_x_9) ;  /* 0x0000000000940947 */ /* 0x000fea0003800000 */
[----:B------:R-:W-:Y:S01]  /*0520*/  ELECT P0, URZ, PT ;  /* 0x0000000000ff782f */ /* 0x000fe20003800000 */
[----:B------:R-:W-:-:S12]  /*0530*/  BSSY.RECONVERGENT B0, `(.L_x_9) ;  /* 0x0000023000007945 */ /* 0x000fd80003800200 */
[----:B------:R-:W-:Y:S05]  /*0540*/  @!P0 BRA `(.L_x_10) ;  /* 0x0000000000848947 */ /* 0x000fea0003800000 */
[----:B------:R-:W1:Y:S01]  /*0550*/  S2UR UR4, SR_CgaCtaId ;  /* 0x00000000000479c3 */ /* 0x000e620000008800 */
[----:B------:R-:W-:Y:S01]  /*0560*/  UMOV UR5, 0x400 ;  /* 0x0000040000057882 */ /* 0x000fe20000000000 */
[----:B------:R-:W-:Y:S01]  /*0570*/  UMOV UR8, 0x1 ;  /* 0x0000000100087882 */ /* 0x000fe20000000000 */
[----:B------:R-:W-:Y:S01]  /*0580*/  UMOV UR6, 0x8 ;  /* 0x0000000800067882 */ /* 0x000fe20000000000 */
[----:B------:R-:W-:-:S04]  /*0590*/  UIADD3 UR8, UPT, UPT, -UR8, 0x100000, URZ ;  /* 0x0010000008087890 */ /* 0x000fc8000fffe1ff */
[----:B------:R-:W-:Y:S02]  /*05a0*/  USHF.L.U32 UR9, UR8, 0xb, URZ ;  /* 0x0000000b08097899 */ /* 0x000fe400080006ff */
[----:B------:R-:W-:Y:S02]  /*05b0*/  USHF.L.U32 UR8, UR8, 0x1, URZ ;  /* 0x0000000108087899 */ /* 0x000fe400080006ff */
[----:B------:R-:W-:-:S04]  /*05c0*/  UIADD3 UR6, UPT, UPT, -UR6, 0x100000, URZ ;  /* 0x0010000006067890 */ /* 0x000fc8000fffe1ff */
[----:B------:R-:W-:Y:S02]  /*05d0*/  USHF.L.U32 UR7, UR6, 0xb, URZ ;  /* 0x0000000b06077899 */ /* 0x000fe400080006ff */
[----:B------:R-:W-:Y:S02]  /*05e0*/  USHF.L.U32 UR6, UR6, 0x1, URZ ;  /* 0x0000000106067899 */ /* 0x000fe400080006ff */
[----:B-1----:R-:W-:Y:S01]  /*05f0*/  ULEA UR4, UR4, UR5, 0x18 ;  /* 0x0000000504047291 */ /* 0x002fe2000f8ec0ff */
[----:B------:R-:W1:Y:S11]  /*0600*/  FENCE.VIEW.ASYNC.S ;  /* 0x00000000000073c6 */ /* 0x000e760000000000 */
[----:B-1----:R1:W3:Y:S01]  /*0610*/  SYNCS.EXCH.64 URZ, [UR4], UR8 ;  /* 0x0000000804ff75b2 */ /* 0x0022e20008000100 */
[----:B------:R1:W4:Y:S01]  /*0620*/  SYNCS.EXCH.64 URZ, [UR4+0x50], UR6 ;  /* 0x0000500604ff75b2 */ /* 0x0003220008000100 */
[----:B------:R1:W1:Y:S01]  /*0630*/  SYNCS.EXCH.64 URZ, [UR4+0x8], UR8 ;  /* 0x0000080804ff75b2 */ /* 0x0002620008000100 */
        /* <DEDUP_REMOVED lines=17> */
[----:B------:R-:W-:Y:S01]  /*0750*/  NOP ;  /* 0x0000000000007918 */ /* 0x000fe20000000000 */
.L_x_10:
[----:B-1----:R-:W-:Y:S05]  /*0760*/  BSYNC.RECONVERGENT B0 ;  /* 0x0000000000007941 */ /* 0x002fea0003800200 */
.L_x_9:
[----:B------:R-:W1:Y:S01]  /*0770*/  SHFL.IDX PT, R2, R86, RZ, 0x1f ;  /* 0x00001fff56027589 */ /* 0x000e6200000e0000 */
[----:B------:R-:W-:Y:S01]  /*0780*/  NOP ;  /* 0x0000000000007918 */ /* 0x000fe20000000000 */
[----:B-1----:R-:W-:-:S13]  /*0790*/  ISETP.NE.AND P0, PT, R2, 0x1, PT ;  /* 0x000000010200780c */ /* 0x002fda0003f05270 */
[----:B------:R-:W-:Y:S05]  /*07a0*/  @P0 BRA `(.L_x_11) ;  /* 0x0000000000580947 */ /* 0x000fea0003800000 */
        /* <DEDUP_REMOVED lines=9> */
[----:B------:R-:W-:Y:S01]  /*0840*/  USHF.L.U32 UR6, UR6, 0x1, URZ ;  /* 0x0000000106067899 */ /* 0x000fe200080006ff */
[----:B------:R-:W-:Y:S01]  /*0850*/  ELECT P0, URZ, PT ;  /* 0x0000000000ff782f */ /* 0x000fe20003800000 */
[----:B-1----:R-:W-:Y:S01]  /*0860*/  ULEA UR4, UR4, UR5, 0x18 ;  /* 0x0000000504047291 */ /* 0x002fe2000f8ec0ff */
[----:B------:R-:W1:Y:S11]  /*0870*/  FENCE.VIEW.ASYNC.S ;  /* 0x00000000000073c6 */ /* 0x000e760000000000 */
[----:B-1----:R1:W1:Y:S01]  /*0880*/  SYNCS.EXCH.64 URZ, [UR4+0xa0], UR8 ;  /* 0x0000a00804ff75b2 */ /* 0x0022620008000100 */
        /* <DEDUP_REMOVED lines=8> */
.L_x_11:
[----:B------:R-:W2:Y:S01]  /*0910*/  SHFL.IDX PT, R2, R86, RZ, 0x1f ;  /* 0x00001fff56027589 */ /* 0x000ea200000e0000 */
[----:B------:R-:W-:Y:S01]  /*0920*/  NOP ;  /* 0x0000000000007918 */ /* 0x000fe20000000000 */
[----:B--2---:R-:W-:-:S13]  /*0930*/  ISETP.NE.AND P0, PT, R2, 0x3, PT ;  /* 0x000000030200780c */ /* 0x004fda0003f05270 */
[----:B------:R-:W-:Y:S05]  /*0940*/  @P0 BRA `(.L_x_12) ;  /* 0x0000000000300947 */ /* 0x000fea0003800000 */
[----:B-1----:R-:W1:Y:S01]  /*0950*/  S2UR UR4, SR_CgaCtaId ;  /* 0x00000000000479c3 */ /* 0x002e620000008800 */
[----:B------:R-:W-:Y:S01]  /*0960*/  UMOV UR6, 0x400 ;  /* 0x0000040000067882 */ /* 0x000fe20000000000 */
[----:B------:R-:W-:Y:S01]  /*0970*/  UMOV UR5, 0x20 ;  /* 0x0000002000057882 */ /* 0x000fe20000000000 */
[----:B------:R-:W-:Y:S01]  /*0980*/  ELECT P0, URZ, PT ;  /* 0x0000000000ff782f */ /* 0x000fe20003800000 */
[----:B-1----:R-:W-:Y:S02]  /*0990*/  ULEA UR6, UR4, UR6, 0x18 ;  /* 0x0000000604067291 */ /* 0x002fe4000f8ec0ff */
[----:B------:R-:W-:-:S04]  /*09a0*/  UIADD3 UR4, UPT, UPT, -UR5, 0x100000, URZ ;  /* 0x0010000005047890 */ /* 0x000fc8000fffe1ff */
[----:B------:R-:W-:Y:S02]  /*09b0*/  USHF.L.U32 UR5, UR4, 0xb, URZ ;  /* 0x0000000b04057899 */ /* 0x000fe400080006ff */
[----:B------:R-:W-:Y:S01]  /*09c0*/  USHF.L.U32 UR4, UR4, 0x1, URZ ;  /* 0x0000000104047899 */ /* 0x000fe200080006ff */
[----:B------:R-:W1:Y:S11]  /*09d0*/  FENCE.VIEW.ASYNC.S ;  /* 0x00000000000073c6 */ /* 0x000e760000000000 */
[----:B-1----:R2:W1:Y:S01]  /*09e0*/  SYNCS.EXCH.64 URZ, [UR6+0xe0], UR4 ;  /* 0x0000e00406ff75b2 */ /* 0x0024620008000100 */
[----:B------:R2:W1:Y:S02]  /*09f0*/  SYNCS.EXCH.64 URZ, [UR6+0xe8], UR4 ;  /* 0x0000e80406ff75b2 */ /* 0x0004640008000100 */
[----:B--2---:R-:W-:Y:S01]  /*0a00*/  NOP ;  /* 0x0000000000007918 */ /* 0x004fe20000000000 */
.L_x_12:
[----:B------:R-:W2:Y:S01]  /*0a10*/  SHFL.IDX PT, R2, R86, RZ, 0x1f ;  /* 0x00001fff56027589 */ /* 0x000ea200000e0000 */
[----:B------:R-:W-:Y:S01]  /*0a20*/  NOP ;  /* 0x0000000000007918 */ /* 0x000fe20000000000 */
[----:B--2---:R-:W-:-:S13]  /*0a30*/  ISETP.NE.AND P0, PT, R2, 0x4, PT ;  /* 0x000000040200780c */ /* 0x004fda0003f05270 */
[----:B------:R-:W-:Y:S05]  /*0a40*/  @P0 BRA `(.L_x_13) ;  /* 0x00000000004c0947 */ /* 0x000fea0003800000 */
[----:B-1----:R-:W1:Y:S01]  /*0a50*/  S2UR UR6, SR_CgaCtaId ;  /* 0x00000000000679c3 */ /* 0x002e620000008800 */
[----:B------:R-:W-:Y:S01]  /*0a60*/  UMOV UR4, 0x720 ;  /* 0x0000072000047882 */ /* 0x000fe20000000000 */
[----:B------:R-:W-:Y:S01]  /*0a70*/  UMOV UR5, 0x400 ;  /* 0x0000040000057882 */ /* 0x000fe20000000000 */
[----:B------:R-:W-:Y:S01]  /*0a80*/  USEL UR4, UR4, 0x620, UP3 ;  /* 0x0000062004047887 */ /* 0x000fe20009800000 */
[----:B------:R-:W-:Y:S01]  /*0a90*/  UMOV UR8, 0x1 ;  /* 0x0000000100087882 */ /* 0x000fe20000000000 */
[----:B------:R-:W-:Y:S01]  /*0aa0*/  ELECT P0, URZ, PT ;  /* 0x0000000000ff782f */ /* 0x000fe20003800000 */
[----:B------:R-:W-:-:S04]  /*0ab0*/  UIADD3 UR8, UPT, UPT, -UR8, 0x100000, URZ ;  /* 0x0010000008087890 */ /* 0x000fc8000fffe1ff */
[----:B------:R-:W-:Y:S02]  /*0ac0*/  USHF.L.U32 UR9, UR8, 0xb, URZ ;  /* 0x0000000b08097899 */ /* 0x000fe400080006ff */
[----:B------:R-:W-:Y:S02]  /*0ad0*/  USHF.L.U32 UR8, UR8, 0x1, URZ ;  /* 0x0000000108087899 */ /* 0x000fe400080006ff */
[----:B-1----:R-:W-:Y:S02]  /*0ae0*/  ULEA UR6, UR6, UR5, 0x18 ;  /* 0x0000000506067291 */ /* 0x002fe4000f8ec0ff */
[----:B------:R-:W-:-:S04]  /*0af0*/  UIADD3 UR4, UPT, UPT, -UR4, 0x100000, URZ ;  /* 0x0010000004047890 */ /* 0x000fc8000fffe1ff */
[----:B------:R-:W-:Y:S02]  /*0b00*/  USHF.L.U32 UR5, UR4, 0xb, URZ ;  /* 0x0000000b04057899 */ /* 0x000fe400080006ff */
[----:B------:R-:W-:Y:S01]  /*0b10*/  USHF.L.U32 UR4, UR4, 0x1, URZ ;  /* 0x0000000104047899 */ /* 0x000fe200080006ff */
[----:B------:R-:W1:Y:S03]  /*0b20*/  FENCE.VIEW.ASYNC.S ;  /* 0x00000000000073c6 */ /* 0x000e660000000000 */
[----:B-1----:R2:W1:Y:S08]  /*0b30*/  SYNCS.EXCH.64 URZ, [UR6+0xf0], UR8 ;  /* 0x0000f00806ff75b2 */ /* 0x0024700008000100 */
[----:B------:R2:W1:Y:S01]  /*0b40*/  SYNCS.EXCH.64 URZ, [UR6+0x100], UR4 ;  /* 0x0001000406ff75b2 */ /* 0x0004620008000100 */
[----:B------:R2:W1:Y:S01]  /*0b50*/  SYNCS.EXCH.64 URZ, [UR6+0xf8], UR8 ;  /* 0x0000f80806ff75b2 */ /* 0x0004620008000100 */
[----:B------:R2:W1:Y:S02]  /*0b60*/  SYNCS.EXCH.64 URZ, [UR6+0x108], UR4 ;  /* 0x0001080406ff75b2 */ /* 0x0004640008000100 */
[----:B--2---:R-:W-:Y:S01]  /*0b70*/  NOP ;  /* 0x0000000000007918 */ /* 0x004fe20000000000 */
.L_x_13:
[----:B------:R-:W2:Y:S01]  /*0b80*/  SHFL.IDX PT, R2, R86, RZ, 0x1f ;  /* 0x00001fff56027589 */ /* 0x000ea200000e0000 */
[----:B------:R-:W-:Y:S01]  /*0b90*/  NOP ;  /* 0x0000000000007918 */ /* 0x000fe20000000000 */
[----:B--2---:R-:W-:-:S13]  /*0ba0*/  ISETP.NE.AND P0, PT, R2, 0x5, PT ;  /* 0x000000050200780c */ /* 0x004fda0003f05270 */
[----:B------:R-:W-:Y:S05]  /*0bb0*/  @P0 BRA `(.L_x_14) ;  /* 0x0000000000580947 */ /* 0x000fea0003800000 */
[----:B-1----:R-:W1:Y:S01]  /*0bc0*/  S2UR UR4, SR_CgaCtaId ;  /* 0x00000000000479c3 */ /* 0x002e620000008800 */
        /* <DEDUP_REMOVED lines=19> */
[----:B------:R2:W1:Y:S02]  /*0d00*/  SYNCS.EXCH.64 URZ, [UR4+0x148], UR6 ;  /* 0x0001480604ff75b2 */ /* 0x0004640008000100 */
[----:B--2---:R-:W-:Y:S01]  /*0d10*/  NOP ;  /* 0x0000000000007918 */ /* 0x004fe20000000000 */
.L_x_14:
[----:B------:R-:W2:Y:S01]  /*0d20*/  SHFL.IDX PT, R2, R86, RZ, 0x1f ;  /* 0x00001fff56027589 */ /* 0x000ea200000e0000 */
[----:B------:R-:W-:Y:S01]  /*0d30*/  NOP ;  /* 0x0000000000007918 */ /* 0x000fe20000000000 */
[----:B--2---:R-:W-:-:S13]  /*0d40*/  ISETP.NE.AND P0, PT, R2, 0x3, PT ;  /* 0x000000030200780c */ /* 0x004fda0003f05270 */
[----:B------:R-:W-:Y:S05]  /*0d50*/  @P0 BRA `(.L_x_15) ;  /* 0x0000000000380947 */ /* 0x000fea0003800000 */
[----:B------:R-:W2:Y:S01]  /*0d60*/  S2UR UR5, SR_CgaCtaId ;  /* 0x00000000000579c3 */ /* 0x000ea20000008800 */
[----:B-1----:R-:W-:Y:S01]  /*0d70*/  UMOV UR4, 0x400 ;  /* 0x0000040000047882 */ /* 0x002fe20000000000 */
[----:B------:R-:W-:Y:S01]  /*0d80*/  UMOV UR6, 0x20 ;  /* 0x0000002000067882 */ /* 0x000fe20000000000 */
[----:B------:R-:W-:Y:S01]  /*0d90*/  ELECT P0, URZ, PT ;  /* 0x0000000000ff782f */ /* 0x000fe20003800000 */
[----:B------:R-:W-:-:S04]  /*0da0*/  UIADD3 UR6, UPT, UPT, -UR6, 0x100000, URZ ;  /* 0x0010000006067890 */ /* 0x000fc8000fffe1ff */
[----:B------:R-:W-:Y:S02]  /*0db0*/  USHF.L.U32 UR7, UR6, 0xb, URZ ;  /* 0x0000000b06077899 */ /* 0x000fe400080006ff */
[----:B------:R-:W-:Y:S02]  /*0dc0*/  USHF.L.U32 UR6, UR6, 0x1, URZ ;  /* 0x0000000106067899 */ /* 0x000fe400080006ff */
[----:B--2---:R-:W-:Y:S01]  /*0dd0*/  ULEA UR4, UR5, UR4, 0x18 ;  /* 0x0000000405047291 */ /* 0x004fe2000f8ec0ff */
[----:B------:R-:W1:Y:S11]  /*0de0*/  FENCE.VIEW.ASYNC.S ;  /* 0x00000000000073c6 */ /* 0x000e760000000000 */
[----:B-1----:R2:W1:Y:S01]  /*0df0*/  SYNCS.EXCH.64 URZ, [UR4+0x150], UR6 ;  /* 0x0001500604ff75b2 */ /* 0x0024620008000100 */
[----:B------:R2:W1:Y:S01]  /*0e00*/  SYNCS.EXCH.64 URZ, [UR4+0x160], UR6 ;  /* 0x0001600604ff75b2 */ /* 0x0004620008000100 */
[----:B------:R2:W1:Y:S01]  /*0e10*/  SYNCS.EXCH.64 URZ, [UR4+0x158], UR6 ;  /* 0x0001580604ff75b2 */ /* 0x0004620008000100 */
[----:B------:R2:W1:Y:S02]  /*0e20*/  SYNCS.EXCH.64 URZ, [UR4+0x168], UR6 ;  /* 0x0001680604ff75b2 */ /* 0x0004640008000100 */
[----:B--2---:R-:W-:Y:S01]  /*0e30*/  NOP ;  /* 0x0000000000007918 */ /* 0x004fe20000000000 */
.L_x_15:
[----:B-1----:R-:W1:Y:S01]  /*0e40*/  LDCU UR4, c[0x0][0x36c] ;  /* 0x00006d80ff0477ac */ /* 0x002e620008000800 */
[----:B------:R-:W-:Y:S01]  /*0e50*/  ISETP.NE.OR P3, PT, R0, 0x2, !P3 ;  /* 0x000000020000780c */ /* 0x000fe20005f65670 */
[----:B------:R-:W-:Y:S01]  /*0e60*/  NOP ;  /* 0x0000000000007918 */ /* 0x000fe20000000000 */
[----:B------:R-:W-:Y:S01]  /*0e70*/  LOP3.LUT R0, R95, 0x1f, RZ, 0xc0, !PT ;  /* 0x0000001f5f007812 */ /* 0x000fe200078ec0ff */
[----:B------:R-:W-:Y:S02]  /*0e80*/  UISETP.NE.AND UP4, UPT, UR18, 0x2, UPT ;  /* 0x000000021200788c */ /* 0x000fe4000bf85270 */
[----:B------:R-:W-:Y:S02]  /*0e90*/  UISETP.NE.AND UP5, UPT, UR18, URZ, UPT ;  /* 0x000000ff1200728c */ /* 0x000fe4000bfa5270 */
[----:B-1----:R-:W-:-:S09]  /*0ea0*/  UISETP.EQ.U32.AND UP6, UPT, UR4, 0x1, UPT ;  /* 0x000000010400788c */ /* 0x002fd2000bfc2070 */
[----:B------:R-:W-:Y:S05]  /*0eb0*/  BRA.U !UP6, `(.L_x_16) ;  /* 0x000000010e087547 */ /* 0x000fea000b800000 */
[----:B---34-:R-:W-:Y:S01]  /*0ec0*/  UCGABAR_ARV ;  /* 0x00000000000079c7 */ /* 0x018fe20008000000 */
[----:B------:R-:W-:Y:S05]  /*0ed0*/  BRA `(.L_x_17) ;  /* 0x0000000000047947 */ /* 0x000fea0003800000 */
.L_x_16:
[----:B---34-:R-:W-:Y:S01]  /*0ee0*/  NOP ;  /* 0x0000000000007918 */ /* 0x018fe20000000000 */
.L_x_17:
[----:B------:R-:W1:Y:S01]  /*0ef0*/  S2UR UR30, SR_CTAID.X ;  /* 0x00000000001e79c3 */ /* 0x000e620000002500 */
[----:B------:R-:W-:-:S05]  /*0f00*/  CS2R.32 R87, SR_CgaSize ;  /* 0x0000000000577805 */ /* 0x000fca0000008a00 */
[----:B------:R-:W-:-:S05]  /*0f10*/  IMAD R87, R87, -0xa0, RZ ;  /* 0xffffff6057577824 */ /* 0x000fca00078e02ff */
[----:B------:R-:W-:-:S14]  /*0f20*/  R2UR UR5, R87 ;  /* 0x00000000570572ca */ /* 0x000fdc00000e0000 */
[----:B------:R-:W2:Y:S01]  /*0f30*/  LDCU UR5, c[0x0][UR5+0x2b0] ;  /* 0x00005600050577ac */ /* 0x000ea20008000800 */
[----:B------:R-:W-:-:S05]  /*0f40*/  CS2R.32 R87, SR_CgaSize ;  /* 0x0000000000577805 */ /* 0x000fca0000008a00 */
[----:B------:R-:W-:-:S05]  /*0f50*/  IMAD R87, R87, -0xa0, RZ ;  /* 0xffffff6057577824 */ /* 0x000fca00078e02ff */
[----:B------:R-:W-:-:S14]  /*0f60*/  R2UR UR4, R87 ;  /* 0x00000000570472ca */ /* 0x000fdc00000e0000 */
[----:B------:R-:W3:Y:S01]  /*0f70*/  LDCU UR4, c[0x0][UR4+0x2b4] ;  /* 0x00005680040477ac */ /* 0x000ee20008000800 */
[----:B------:R-:W4:Y:S01]  /*0f80*/  S2UR UR31, SR_CTAID.Y ;  /* 0x00000000001f79c3 */ /* 0x000f220000002600 */
[----:B------:R-:W-:-:S05]  /*0f90*/  CS2R.32 R87, SR_CgaSize ;  /* 0x0000000000577805 */ /* 0x000fca0000008a00 */
[----:B------:R-:W-:-:S05]  /*0fa0*/  IMAD R87, R87, -0xa0, RZ ;  /* 0xffffff6057577824 */ /* 0x000fca00078e02ff */
[----:B------:R-:W-:-:S14]  /*0fb0*/  R2UR UR7, R87 ;  /* 0x00000000570772ca */ /* 0x000fdc00000e0000 */
[----:B------:R-:W3:Y:S01]  /*0fc0*/  LDCU UR7, c[0x0][UR7+0x2a4] ;  /* 0x00005480070777ac */ /* 0x000ee20008000800 */
[----:B------:R-:W-:-:S05]  /*0fd0*/  CS2R.32 R87, SR_CgaSize ;  /* 0x0000000000577805 */ /* 0x000fca0000008a00 */
[----:B------:R-:W-:-:S05]  /*0fe0*/  IMAD R87, R87, -0xa0, RZ ;  /* 0xffffff6057577824 */ /* 0x000fca00078e02ff */
[----:B------:R-:W-:-:S14]  /*0ff0*/  R2UR UR59, R87 ;  /* 0x00000000573b72ca */ /* 0x000fdc00000e0000 */
[----:B------:R-:W3:Y:S01]  /*1000*/  LDCU UR59, c[0x0][UR59+0x2a0] ;  /* 0x000054003b3b77ac */ /* 0x000ee20008000800 */
[----:B------:R-:W3:Y:S01]  /*1010*/  S2UR UR8, SR_CgaCtaId ;  /* 0x00000000000879c3 */ /* 0x000ee20000008800 */
[----:B------:R-:W3:Y:S01]  /*1020*/  LDCU UR19, c[0x0][0xb24] ;  /* 0x00016480ff1377ac */ /* 0x000ee20008000800 */
[----:B------:R-:W3:Y:S01]  /*1030*/  LDCU UR42, c[0x0][0xb24] ;  /* 0x00016480ff2a77ac */ /* 0x000ee20008000800 */
[----:B-1----:R-:W-:Y:S01]  /*1040*/  I2FP.F32.U32 R3, UR30 ;  /* 0x0000001e00037c45 */ /* 0x002fe20008201000 */
[----:B------:R-:W1:Y:S04]  /*1050*/  LDCU UR22, c[0x0][0xb30] ;  /* 0x00016600ff1677ac */ /* 0x000e680008000800 */
[----:B--2---:R-:W-:Y:S01]  /*1060*/  FMUL R3, R3, UR5 ;  /* 0x0000000503037c20 */ /* 0x004fe20008400000 */
[----:B----4-:R-:W-:-:S05]  /*1070*/  I2FP.F32.U32 R2, UR31 ;  /* 0x0000001f00027c45 */ /* 0x010fca0008201000 */
[----:B------:R-:W2:Y:S01]  /*1080*/  F2I.U32.TRUNC.NTZ R3, R3 ;  /* 0x0000000300037305 */ /* 0x000ea2000020f000 */
[----:B---3--:R-:W-:Y:S01]  /*1090*/  FMUL R2, R2, UR4 ;  /* 0x0000000402027c20 */ /* 0x008fe20008400000 */
[----:B------:R-:W-:-:S06]  /*10a0*/  USHF.L.U32 UR28, UR8, 0xb, URZ ;  /* 0x0000000b081c7899 */ /* 0x000fcc00080006ff */
[----:B------:R-:W3:Y:S01]  /*10b0*/  F2I.U32.TRUNC.NTZ R2, R2 ;  /* 0x0000000200027305 */ /* 0x000ee2000020f000 */
[----:B------:R-:W-:Y:S01]  /*10c0*/  ULOP3.LUT UR28, UR28, 0x3800, URZ, 0xc0, !UPT ;  /* 0x000038001c1c7892 */ /* 0x000fe2000f8ec0ff */
[----:B--2---:R-:W-:Y:S02]  /*10d0*/  R2UR UR4, R3 ;  /* 0x00000000030472ca */ /* 0x004fe400000e0000 */
[----:B---3--:R-:W-:Y:S02]  /*10e0*/  R2UR UR6, R2 ;  /* 0x00000000020672ca */ /* 0x008fe400000e0000 */
[----:B------:R-:W-:-:S09]  /*10f0*/  PRMT R2, RZ, 0x7610, R2 ;  /* 0x00007610ff027816 */ /* 0x000fd20000000002 */
[----:B------:R-:W-:-:S04]  /*1100*/  UIADD3 UR5, UPT, UPT, -UR4, URZ, URZ ;  /* 0x000000ff04057290 */ /* 0x000fc8000fffe1ff */
[----:B------:R-:W-:Y:S02]  /*1110*/  UIMAD UR59, UR59, UR5, UR30 ;  /* 0x000000053b3b72a4 */ /* 0x000fe4000f8e021e */
[----:B------:R-:W-:-:S04]  /*1120*/  UIADD3 UR4, UPT, UPT, -UR6, URZ, URZ ;  /* 0x000000ff06047290 */ /* 0x000fc8000fffe1ff */
[----:B------:R-:W-:-:S06]  /*1130*/  UIMAD UR4, UR7, UR4, UR31 ;  /* 0x00000004070472a4 */ /* 0x000fcc000f8e021f */
[----:B------:R-:W-:Y:S01]  /*1140*/  IMAD.U32 R87, RZ, RZ, UR4 ;  /* 0x00000004ff577e24 */ /* 0x000fe2000f8e00ff */
[----:B-1----:R-:W-:Y:S06]  /*1150*/  BRA.U UP5, `(.L_x_18) ;  /* 0x00000001057c7547 */ /* 0x002fec000b800000 */
[----:B------:R-:W-:-:S13]  /*1160*/  R2UR UR9, R87 ;  /* 0x00000000570972ca */ /* 0x000fda00000e0000 */
[----:B------:R-:W-:-:S04]  /*1170*/  UISETP.NE.AND UP0, UPT, UR9, URZ, UPT ;  /* 0x000000ff0900728c */ /* 0x000fc8000bf05270 */
[----:B------:R-:W-:Y:S02]  /*1180*/  USEL UR5, URZ, 0x2, UP0 ;  /* 0x00000002ff057887 */ /* 0x000fe40008000000 */
[----:B------:R-:W-:Y:S02]  /*1190*/  USEL UR4, URZ, 0x4, UP0 ;  /* 0x00000004ff047887 */ /* 0x000fe40008000000 */
[----:B------:R-:W-:Y:S02]  /*11a0*/  USEL UR7, URZ, 0x8, UP0 ;  /* 0x00000008ff077887 */ /* 0x000fe40008000000 */
[----:B------:R-:W-:Y:S02]  /*11b0*/  USEL UR6, URZ, 0x10, UP0 ;  /* 0x00000010ff067887 */ /* 0x000fe40008000000 */
[----:B------:R-:W-:Y:S02]  /*11c0*/  USEL UR8, URZ, 0x20, UP0 ;  /* 0x00000020ff087887 */ /* 0x000fe40008000000 */
[----:B------:R-:W-:-:S02]  /*11d0*/  USEL UR12, URZ, 0x40, UP0 ;  /* 0x00000040ff0c7887 */ /* 0x000fc40008000000 */
[----:B------:R-:W-:Y:S02]  /*11e0*/  USEL UR13, URZ, 0x80, UP0 ;  /* 0x00000080ff0d7887 */ /* 0x000fe40008000000 */
[----:B------:R-:W-:-:S04]  /*11f0*/  UISETP.NE.AND UP0, UPT, UR9, URZ, UPT ;  /* 0x000000ff0900728c */ /* 0x000fc8000bf05270 */
[----:B------:R-:W-:-:S04]  /*1200*/  UISETP.EQ.OR UP0, UPT, UR59, URZ, !UP0 ;  /* 0x000000ff3b00728c */ /* 0x000fc8000c702670 */
[----:B------:R-:W-:Y:S02]  /*1210*/  USEL UR11, URZ, 0x1, !UP0 ;  /* 0x00000001ff0b7887 */ /* 0x000fe4000c000000 */
[----:B------:R-:W-:-:S04]  /*1220*/  UISETP.NE.AND UP0, UPT, UR59, 0x1, UPT ;  /* 0x000000013b00788c */ /* 0x000fc8000bf05270 */
[----:B------:R-:W-:Y:S02]  /*1230*/  USEL UR10, UR5, 0x2, UP0 ;  /* 0x00000002050a7887 */ /* 0x000fe40008000000 */
[----:B------:R-:W-:-:S04]  /*1240*/  UISETP.NE.AND UP0, UPT, UR59, 0x2, UPT ;  /* 0x000000023b00788c */ /* 0x000fc8000bf05270 */
[----:B------:R-:W-:Y:S02]  /*1250*/  USEL UR4, UR4, 0x4, UP0 ;  /* 0x0000000404047887 */ /* 0x000fe40008000000 */
[----:B------:R-:W-:Y:S02]  /*1260*/  UISETP.NE.AND UP0, UPT, UR59, 0x3, UPT ;  /* 0x000000033b00788c */ /* 0x000fe4000bf05270 */
[----:B------:R-:W-:Y:S02]  /*1270*/  UIADD3 UR4, UPT, UPT, UR4, UR10, UR11 ;  /* 0x0000000a04047290 */ /* 0x000fe4000fffe00b */
        /* <DEDUP_REMOVED lines=10> */
[----:B------:R-:W-:-:S04]  /*1320*/  USEL UR5, UR13, 0x80, UP0 ;  /* 0x000000800d057887 */ /* 0x000fc80008000000 */
[----:B------:R-:W-:-:S06]  /*1330*/  UIADD3 UR4, UPT, UPT, UR4, UR5, URZ ;  /* 0x0000000504047290 */ /* 0x000fcc000fffe0ff */
[----:B------:R-:W-:-:S07]  /*1340*/  MOV R2, UR4 ;  /* 0x0000000400027c02 */ /* 0x000fce0008000f00 */
.L_x_18:
[----:B------:R-:W1:Y:S01]  /*1350*/  S2UR UR36, SR_CTAID.Z ;  /* 0x00000000002479c3 */ /* 0x000e620000002700 */
[----:B------:R-:W-:-:S09]  /*1360*/  UISETP.GE.AND UP0, UPT, UR19, 0x1, UPT ;  /* 0x000000011300788c */ /* 0x000fd2000bf06270 */
[----:B------:R-:W-:Y:S05]  /*1370*/  BRA.U !UP0, `(.L_x_19) ;  /* 0x0000000108d47547 */ /* 0x000fea000b800000 */
[----:B------:R-:W2:Y:S01]  /*1380*/  LDCU.128 UR12, c[0x0][0xb10] ;  /* 0x00016200ff0c77ac */ /* 0x000ea20008000c00 */
[----:B------:R-:W3:Y:S01]  /*1390*/  LDCU UR20, c[0x0][0xb0c] ;  /* 0x00016180ff1477ac */ /* 0x000ee20008000800 */
[----:B------:R-:W4:Y:S01]  /*13a0*/  LDCU UR6, c[0x0][0x370] ;  /* 0x00006e00ff0677ac */ /* 0x000f220008000800 */
[----:B------:R-:W1:Y:S01]  /*13b0*/  LDCU UR7, c[0x0][0x374] ;  /* 0x00006e80ff0777ac */ /* 0x000e620008000800 */
[----:B------:R-:W1:Y:S01]  /*13c0*/  LDCU UR21, c[0x0][0xb20] ;  /* 0x00016400ff1577ac */ /* 0x000e620008000800 */
[----:B--2---:R-:W-:Y:S02]  /*13d0*/  UIMAD.WIDE.U32 UR4, UR30, UR12, URZ ;  /* 0x0000000c1e0472a5 */ /* 0x004fe4000f8e00ff */
[----:B---3--:R-:W-:Y:S01]  /*13e0*/  UISETP.NE.AND UP0, UPT, UR20, 0x1, UPT ;  /* 0x000000011400788c */ /* 0x008fe2000bf05270 */
[----:B------:R-:W2:Y:S01]  /*13f0*/  LDCU.64 UR8, c[0x0][0xb28] ;  /* 0x00016500ff0877ac */ /* 0x000ea20008000a00 */
[----:B----4-:R-:W-:-:S03]  /*1400*/  UIMAD.WIDE.U32 UR10, UR6, UR12, URZ ;  /* 0x0000000c060a72a5 */ /* 0x010fc6000f8e00ff */
[----:B------:R-:W-:Y:S01]  /*1410*/  UMOV UR4, UR5 ;  /* 0x0000000500047c82 */ /* 0x000fe20008000000 */
[----:B------:R-:W-:Y:S02]  /*1420*/  UISETP.NE.AND UP2, UPT, UR19, 0x1, UPT ;  /* 0x000000011300788c */ /* 0x000fe4000bf45270 */
[----:B------:R-:W-:Y:S01]  /*1430*/  USHF.R.U32.HI UR4, URZ, UR13, UR4 ;  /* 0x0000000dff047299 */ /* 0x000fe20008011604 */
[----:B------:R-:W-:Y:S01]  /*1440*/  UMOV UR10, UR11 ;  /* 0x0000000b000a7c82 */ /* 0x000fe20008000000 */
[----:B------:R-:W-:Y:S02]  /*1450*/  UIMAD.WIDE.U32 UR16, UR31, UR15, URZ ;  /* 0x0000000f1f1072a5 */ /* 0x000fe4000f8e00ff */
[----:B------:R-:W-:Y:S02]  /*1460*/  USEL UR5, UR30, UR4, !UP0 ;  /* 0x000000041e057287 */ /* 0x000fe4000c000000 */
[----:B------:R-:W-:Y:S02]  /*1470*/  @UP0 USHF.R.U32.HI UR6, URZ, UR13, UR10 ;  /* 0x0000000dff060299 */ /* 0x000fe4000801160a */
[----:B------:R-:W-:-:S02]  /*1480*/  UISETP.NE.AND UP0, UPT, UR14, 0x1, UPT ;  /* 0x000000010e00788c */ /* 0x000fc4000bf05270 */
[----:B-1----:R-:W-:Y:S02]  /*1490*/  UIMAD.WIDE.U32 UR10, UR7, UR15, URZ ;  /* 0x0000000f070a72a5 */ /* 0x002fe4000f8e00ff */
[----:B--2---:R-:W-:Y:S01]  /*14a0*/  UIMAD.WIDE.U32 UR12, UR6, UR8, URZ ;  /* 0x00000008060c72a5 */ /* 0x004fe2000f8e00ff */
[----:B------:R-:W-:Y:S02]  /*14b0*/  UMOV UR4, UR17 ;  /* 0x0000001100047c82 */ /* 0x000fe40008000000 */
[----:B------:R-:W-:Y:S02]  /*14c0*/  USHF.R.U32.HI UR4, URZ, UR21, UR4 ;  /* 0x00000015ff047299 */ /* 0x000fe40008011604 */
[----:B------:R-:W-:Y:S02]  /*14d0*/  UMOV UR10, UR11 ;  /* 0x0000000b000a7c82 */ /* 0x000fe40008000000 */
[----:B------:R-:W-:Y:S01]  /*14e0*/  UMOV UR12, UR13 ;  /* 0x0000000d000c7c82 */ /* 0x000fe20008000000 */
[----:B------:R-:W-:-:S02]  /*14f0*/  @UP0 USHF.R.U32.HI UR7, URZ, UR21, UR10 ;  /* 0x00000015ff070299 */ /* 0x000fc4000801160a */
[----:B------:R-:W-:Y:S02]  /*1500*/  USEL UR4, UR31, UR4, !UP0 ;  /* 0x000000041f047287 */ /* 0x000fe4000c000000 */
[----:B------:R-:W-:Y:S02]  /*1510*/  UIMAD.WIDE.U32 UR10, UR7, UR8, URZ ;  /* 0x00000008070a72a5 */ /* 0x000fe4000f8e00ff */
[----:B------:R-:W-:Y:S02]  /*1520*/  @UP2 USHF.R.U32.HI UR6, URZ, UR9, UR12 ;  /* 0x00000009ff062299 */ /* 0x000fe4000801160c */
[----:B------:R-:W-:-:S03]  /*1530*/  UIMAD.WIDE.U32 UR12, UR4, UR8, URZ ;  /* 0x00000008040c72a5 */ /* 0x000fc6000f8e00ff */
[----:B------:R-:W-:Y:S02]  /*1540*/  UMOV UR10, UR11 ;  /* 0x0000000b000a7c82 */ /* 0x000fe40008000000 */
[----:B------:R-:W-:Y:S02]  /*1550*/  @UP2 USHF.R.U32.HI UR7, URZ, UR9, UR10 ;  /* 0x00000009ff072299 */ /* 0x000fe4000801160a */
[----:B------:R-:W-:Y:S02]  /*1560*/  UIMAD UR10, UR6, UR19, URZ ;  /* 0x00000013060a72a4 */ /* 0x000fe4000f8e02ff */
[----:B------:R-:W-:-:S04]  /*1570*/  UIMAD UR7, UR7, UR19, URZ ;  /* 0x00000013070772a4 */ /* 0x000fc8000f8e02ff */
[----:B------:R-:W-:-:S03]  /*1580*/  UISETP.GE.AND UP0, UPT, UR4, UR7, UPT ;  /* 0x000000070400728c */ /* 0x000fc6000bf06270 */
[----:B------:R-:W-:Y:S01]  /*1590*/  UMOV UR7, UR13 ;  /* 0x0000000d00077c82 */ /* 0x000fe20008000000 */
[----:B------:R-:W-:Y:S02]  /*15a0*/  UISETP.GE.OR UP0, UPT, UR5, UR10, UP0 ;  /* 0x0000000a0500728c */ /* 0x000fe40008706670 */
[----:B------:R-:W-:Y:S02]  /*15b0*/  UIMAD.WIDE.U32 UR10, UR5, UR8, URZ ;  /* 0x00000008050a72a5 */ /* 0x000fe4000f8e00ff */
[----:B------:R-:W-:Y:S02]  /*15c0*/  USHF.R.U32.HI UR7, URZ, UR9, UR7 ;  /* 0x00000009ff077299 */ /* 0x000fe40008011607 */
[----:B------:R-:W-:Y:S02]  /*15d0*/  UIADD3 UR10, UPT, UPT, -UR4, URZ, URZ ;  /* 0x000000ff040a7290 */ /* 0x000fe4000fffe1ff */
[----:B------:R-:W-:Y:S02]  /*15e0*/  USEL UR7, UR4, UR7, !UP2 ;  /* 0x0000000704077287 */ /* 0x000fe4000d000000 */
[----:B------:R-:W-:Y:S01]  /*15f0*/  UIMAD UR10, UR14, UR10, UR31 ;  /* 0x0000000a0e0a72a4 */ /* 0x000fe2000f8e021f */
[----:B------:R-:W-:Y:S01]  /*1600*/  @!UP0 UMOV UR8, UR11 ;  /* 0x0000000b00088c82 */ /* 0x000fe20008000000 */
[----:B------:R-:W-:-:S02]  /*1610*/  UIADD3 UR11, UPT, UPT, -UR5, URZ, URZ ;  /* 0x000000ff050b7290 */ /* 0x000fc4000fffe1ff */
[----:B------:R-:W-:Y:S02]  /*1620*/  @!UP0 USHF.R.U32.HI UR8, URZ, UR9, UR8 ;  /* 0x00000009ff088299 */ /* 0x000fe40008011608 */
[----:B------:R-:W-:Y:S02]  /*1630*/  UIADD3 UR9, UPT, UPT, -UR7, URZ, URZ ;  /* 0x000000ff07097290 */ /* 0x000fe4000fffe1ff */
[----:B------:R-:W-:Y:S02]  /*1640*/  @!UP0 USEL UR8, UR5, UR8, !UP2 ;  /* 0x0000000805088287 */ /* 0x000fe4000d000000 */
[----:B------:R-:W-:Y:S02]  /*1650*/  UIMAD UR9, UR19, UR9, UR4 ;  /* 0x00000009130972a4 */ /* 0x000fe4000f8e0204 */
[----:B------:R-:W-:Y:S02]  /*1660*/  @!UP0 UIADD3 UR7, UPT, UPT, UR7, -UR8, URZ ;  /* 0x8000000807078290 */ /* 0x000fe4000fffe0ff */
[----:B------:R-:W-:-:S02]  /*1670*/  @!UP0 UIMAD UR6, UR9, UR6, UR8 ;  /* 0x00000006090682a4 */ /* 0x000fc4000f8e0208 */
[----:B------:R-:W-:Y:S02]  /*1680*/  @!UP0 UIMAD UR4, UR7, UR19, UR5 ;  /* 0x00000013070482a4 */ /* 0x000fe4000f8e0205 */
[----:B------:R-:W-:Y:S02]  /*1690*/  UIMAD UR30, UR20, UR11, UR30 ;  /* 0x0000000b141e72a4 */ /* 0x000fe4000f8e021e */
[----:B------:R-:W-:Y:S01]  /*16a0*/  UIMAD UR31, UR4, UR14, UR10 ;  /* 0x0000000e041f72a4 */ /* 0x000fe2000f8e020a */
[----:B------:R-:W-:Y:S02]  /*16b0*/  @!UP0 UMOV UR5, UR6 ;  /* 0x0000000600058c82 */ /* 0x000fe40008000000 */
[----:B------:R-:W-:-:S12]  /*16c0*/  UIMAD UR30, UR5, UR20, UR30 ;  /* 0x00000014051e72a4 */ /* 0x000fd8000f8e021e */
.L_x_19:
[----:B------:R-:W-:-:S09]  /*16d0*/  UISETP.NE.AND UP0, UPT, UR22, 0x1, UPT ;  /* 0x000000011600788c */ /* 0x000fd2000bf05270 */
[----:B------:R-:W-:Y:S05]  /*16e0*/  BRA.U UP0, `(.L_x_20) ;  /* 0x0000000100407547 */ /* 0x000fea000b800000 */
[----:B------:R-:W2:Y:S01]  /*16f0*/  LDCU.128 UR8, c[0x0][0xb10] ;  /* 0x00016200ff0877ac */ /* 0x000ea20008000c00 */
[----:B------:R-:W3:Y:S01]  /*1700*/  LDCU UR12, c[0x0][0xb0c] ;  /* 0x00016180ff0c77ac */ /* 0x000ee20008000800 */
[----:B------:R-:W4:Y:S01]  /*1710*/  LDCU UR13, c[0x0][0xb20] ;  /* 0x00016400ff0d77ac */ /* 0x000f220008000800 */
[----:B--2---:R-:W-:Y:S02]  /*1720*/  UIMAD.WIDE.U32 UR4, UR30, UR8, URZ ;  /* 0x000000081e0472a5 */ /* 0x004fe4000f8e00ff */
[----:B------:R-:W-:Y:S02]  /*1730*/  UIMAD.WIDE.U32 UR6, UR31, UR11, URZ ;  /* 0x0000000b1f0672a5 */ /* 0x000fe4000f8e00ff */
[----:B---3--:R-:W-:Y:S02]  /*1740*/  UISETP.NE.AND UP0, UPT, UR12, 0x1, UPT ;  /* 0x000000010c00788c */ /* 0x008fe4000bf05270 */
[----:B------:R-:W-:-:S03]  /*1750*/  USHF.R.U32.HI UR5, URZ, UR9, UR5 ;  /* 0x00000009ff057299 */ /* 0x000fc60008011605 */
[----:B------:R-:W-:Y:S01]  /*1760*/  UMOV UR4, UR7 ;  /* 0x0000000700047c82 */ /* 0x000fe20008000000 */
[----:B------:R-:W-:Y:S02]  /*1770*/  USEL UR5, UR30, UR5, !UP0 ;  /* 0x000000051e057287 */ /* 0x000fe4000c000000 */
[----:B------:R-:W-:Y:S02]  /*1780*/  UISETP.NE.AND UP0, UPT, UR10, 0x1, UPT ;  /* 0x000000010a00788c */ /* 0x000fe4000bf05270 */
[----:B----4-:R-:W-:-:S04]  /*1790*/  USHF.R.U32.HI UR4, URZ, UR13, UR4 ;  /* 0x0000000dff047299 */ /* 0x010fc80008011604 */
[----:B------:R-:W-:-:S04]  /*17a0*/  USEL UR4, UR31, UR4, !UP0 ;  /* 0x000000041f047287 */ /* 0x000fc8000c000000 */
[----:B------:R-:W-:Y:S02]  /*17b0*/  UIADD3 UR6, UPT, UPT, UR5, -UR4, URZ ;  /* 0x8000000405067290 */ /* 0x000fe4000fffe0ff */
[----:B------:R-:W-:Y:S02]  /*17c0*/  UIADD3 UR4, UPT, UPT, -UR5, UR4, URZ ;  /* 0x0000000405047290 */ /* 0x000fe4000fffe1ff */
[----:B------:R-:W-:Y:S02]  /*17d0*/  UIMAD UR31, UR6, UR10, UR31 ;  /* 0x0000000a061f72a4 */ /* 0x000fe4000f8e021f */
[----:B------:R-:W-:-:S12]  /*17e0*/  UIMAD UR30, UR4, UR12, UR30 ;  /* 0x0000000c041e72a4 */ /* 0x000fd8000f8e021e */
.L_x_20:
[----:B------:R-:W-:Y:S01]  /*17f0*/  UISETP.NE.AND UP0, UPT, UR18, 0x2, UPT ;  /* 0x000000021200788c */ /* 0x000fe2000bf05270 */
[----:B------:R-:W-:Y:S09]  /*1800*/  BRA.U !UP6, `(.L_x_21) ;  /* 0x000000010e0c7547 */ /* 0x000ff2000b800000 */
[----:B------:R-:W-:Y:S01]  /*1810*/  UCGABAR_WAIT ;  /* 0x0000000000007dc7 */ /* 0x000fe20008000000 */
[----:B------:R-:W-:Y:S01]  /*1820*/  CCTL.IVALL ;  /* 0x00000000ff00798f */ /* 0x000fe20002000000 */
[----:B------:R-:W-:Y:S05]  /*1830*/  BRA `(.L_x_22) ;  /* 0x0000000000047947 */ /* 0x000fea0003800000 */
.L_x_21:
[----:B------:R-:W-:Y:S06]  /*1840*/  BAR.SYNC.DEFER_BLOCKING 0x0 ;  /* 0x0000000000007b1d */ /* 0x000fec0000010000 */
.L_x_22:
[----:B------:R-:W-:Y:S05]  /*1850*/  BRA.U UP0, `(.L_x_23) ;  /* 0x0000001500947547 */ /* 0x000fea000b800000 */
[----:B------:R-:W2:Y:S01]  /*1860*/  LDCU UR6, c[0x0][0x38c] ;  /* 0x00007180ff0677ac */ /* 0x000ea20008000800 */
[----:B------:R-:W3:Y:S01]  /*1870*/  S2UR UR8, SR_CgaCtaId ;  /* 0x00000000000879c3 */ /* 0x000ee20000008800 */
[----:B------:R-:W-:Y:S01]  /*1880*/  PLOP3.LUT P1, PT, PT, PT, UP3, 0x80, 0x8 ;  /* 0x000000000008781c */ /* 0x000fe20003f2f038 */
[----:B------:R-:W-:Y:S01]  /*1890*/  IMAD.MOV.U32 R12, RZ, RZ, 0x1 ;  /* 0x00000001ff0c7424 */ /* 0x000fe200078e00ff */
[----:B------:R-:W-:Y:S01]  /*18a0*/  UMOV UR7, 0x400 ;  /* 0x0000040000077882 */ /* 0x000fe20000000000 */
[----:B------:R-:W-:Y:S01]  /*18b0*/  UISETP.NE.AND UP1, UPT, UR18, URZ, UPT ;  /* 0x000000ff1200728c */ /* 0x000fe2000bf25270 */
[----:B------:R-:W-:Y:S01]  /*18c0*/  ISETP.EQ.OR P2, PT, R0, RZ, P3 ;  /* 0x000000ff0000720c */ /* 0x000fe20001f42670 */
[----:B------:R-:W-:Y:S01]  /*18d0*/  USEL UR24, URZ, 0x1, UP4 ;  /* 0x00000001ff187887 */ /* 0x000fe2000a000000 */
[----:B------:R-:W-:Y:S02]  /*18e0*/  PLOP3.LUT P1, PT, P1, PT, PT, 0x8, 0x80 ;  /* 0x000000000080781c */ /* 0x000fe40000f2e170 */
[----:B------:R-:W-:Y:S01]  /*18f0*/  CS2R R10, SRZ ;  /* 0x00000000000a7805 */ /* 0x000fe2000001ff00 */
[----:B------:R-:W-:Y:S01]  /*1900*/  IMAD.MOV.U32 R9, RZ, RZ, RZ ;  /* 0x000000ffff097224 */ /* 0x000fe200078e00ff */
[----:B------:R-:W4:Y:S01]  /*1910*/  LDCU UR40, c[0x0][0x370] ;  /* 0x00006e00ff2877ac */ /* 0x000f220008000800 */
[----:B------:R-:W-:Y:S01]  /*1920*/  IMAD.MOV.U32 R8, RZ, RZ, 0x1 ;  /* 0x00000001ff087424 */ /* 0x000fe200078e00ff */
[----:B------:R-:W1:Y:S01]  /*1930*/  LDCU.64 UR26, c[0x0][0x348] ;  /* 0x00006900ff1a77ac */ /* 0x000e620008000a00 */
[----:B--2---:R-:W-:-:S02]  /*1940*/  UIADD3 UR5, UPT, UPT, UR6, 0x3f, URZ ;  /* 0x0000003f06057890 */ /* 0x004fc4000fffe0ff */
[----:B------:R-:W-:Y:S02]  /*1950*/  USHF.R.U32.HI UR45, URZ, 0x6, UR28 ;  /* 0x00000006ff2d7899 */ /* 0x000fe4000801161c */
[----:B------:R-:W-:Y:S02]  /*1960*/  USHF.R.S32.HI UR4, URZ, 0x1f, UR5 ;  /* 0x0000001fff047899 */ /* 0x000fe40008011405 */
[----:B---3--:R-:W-:Y:S02]  /*1970*/  ULEA UR7, UR8, UR7, 0x18 ;  /* 0x0000000708077291 */ /* 0x008fe4000f8ec0ff */
[----:B------:R-:W-:Y:S02]  /*1980*/  ULEA.HI UR4, UR4, UR5, URZ, 0x6 ;  /* 0x0000000504047291 */ /* 0x000fe4000f8f30ff */
[----:B------:R-:W-:Y:S02]  /*1990*/  UIADD3 UR46, UPT, UPT, UR6, 0x7e, URZ ;  /* 0x0000007e062e7890 */ /* 0x000fe4000fffe0ff */
[----:B------:R-:W-:-:S02]  /*19a0*/  USHF.R.S32.HI UR43, URZ, 0x6, UR4 ;  /* 0x00000006ff2b7899 */ /* 0x000fc40008011404 */
[----:B------:R-:W-:Y:S02]  /*19b0*/  UIADD3 UR4, UPT, UPT, UR6, -0x1, URZ ;  /* 0xffffffff06047890 */ /* 0x000fe4000fffe0ff */
[----:B------:R-:W-:Y:S02]  /*19c0*/  UISETP.LT.U32.AND UP0, UPT, UR43, 0xa, UPT ;  /* 0x0000000a2b00788c */ /* 0x000fe4000bf01070 */
[----:B------:R-:W-:Y:S02]  /*19d0*/  UISETP.GE.U32.AND UP2, UPT, UR4, -0x7f, UPT ;  /* 0xffffff810400788c */ /* 0x000fe4000bf46070 */
[----:B------:R-:W-:Y:S01]  /*19e0*/  USEL UR41, UR43, 0xa, UP0 ;  /* 0x0000000a2b297887 */ /* 0x000fe20008000000 */
[----:B------:R-:W2:Y:S03]  /*19f0*/  LDCU UR39, c[0x0][0x374] ;  /* 0x00006e80ff2777ac */ /* 0x000ea60008000800 */
[----:B------:R-:W-:-:S02]  /*1a00*/  UIADD3 UR21, UPT, UPT, UR41, -0x1, URZ ;  /* 0xffffffff29157890 */ /* 0x000fc4000fffe0ff */
[----:B------:R-:W-:-:S03]  /*1a10*/  USEL UR24, UR24, 0x2, UP1 ;  /* 0x0000000218187887 */ /* 0x000fc60008800000 */
[----:B------:R-:W-:Y:S02]  /*1a20*/  @UP2 UIADD3 UR21, UPT, UPT, UR41, URZ, URZ ;  /* 0x000000ff29152290 */ /* 0x000fe4000fffe0ff */
[----:B------:R-:W-:Y:S02]  /*1a30*/  UIADD3 UR29, UPT, UPT, UR7, 0x10400, UR28 ;  /* 0x00010400071d7890 */ /* 0x000fe4000fffe01c */
[----:B------:R-:W-:Y:S02]  /*1a40*/  UIADD3 UR44, UPT, UPT, UR43, -UR41, URZ ;  /* 0x800000292b2c7290 */ /* 0x000fe4000fffe0ff */
[----:B------:R-:W-:Y:S01]  /*1a50*/  UIADD3 UR21, UPT, UPT, UR21, 0x1, URZ ;  /* 0x0000000115157890 */ /* 0x000fe2000fffe0ff */
[----:B-1--4-:R-:W-:-:S11]  /*1a60*/  UMOV UR5, URZ ;  /* 0x000000ff00057c82 */ /* 0x012fd60008000000 */
.L_x_43:
[----:B-1----:R-:W1:Y:S02]  /*1a70*/  S2UR UR4, SR_CgaCtaId ;  /* 0x00000000000479c3 */ /* 0x002e640000008800 */
[----:B-1----:R-:W-:-:S09]  /*1a80*/  UISETP.NE.AND UP0, UPT, UR4, URZ, UPT ;  /* 0x000000ff0400728c */ /* 0x002fd2000bf05270 */
[----:B------:R-:W-:Y:S05]  /*1a90*/  BRA.U UP0, `(.L_x_24) ;  /* 0x0000000100287547 */ /* 0x000fea000b800000 */
[----:B------:R-:W-:Y:S02]  /*1aa0*/  LEA R0, R9, UR7, 0x3 ;  /* 0x0000000709007c11 */ /* 0x000fe4000f8e18ff */
[----:B------:R-:W-:-:S04]  /*1ab0*/  SHF.L.U32 R3, R8, 0x1f, RZ ;  /* 0x0000001f08037819 */ /* 0x000fc800000006ff */
[----:B------:R-:W1:Y:S02]  /*1ac0*/  SYNCS.PHASECHK.TRANS64.TRYWAIT P0, [R0+URZ+0x160], R3 ;  /* 0x00016003000075a7 */ /* 0x000e6400080011ff */
[----:B-1----:R-:W-:Y:S05]  /*1ad0*/  @!P0 BRA `(.L_x_25) ;  /* 0x0000008000588947 */ /* 0x002fea0003800000 */
.L_x_139:
[----:B------:R3:W-:Y:S01]  /*1ae0*/  SYNCS.ARRIVE.TRANS64.A1T0 RZ, [R0+URZ+0x150], RZ ;  /* 0x000150ff00ff79a7 */ /* 0x0007e200081000ff */
[----:B------:R-:W-:-:S05]  /*1af0*/  VIADD R9, R9, 0x1 ;  /* 0x0000000109097836 */ /* 0x000fca0000000000 */
[----:B------:R-:W-:-:S04]  /*1b00*/  ISETP.NE.AND P0, PT, R9, 0x2, PT ;  /* 0x000000020900780c */ /* 0x000fc80003f05270 */
[----:B-1----:R-:W-:Y:S02]  /*1b10*/  SEL R3, RZ, 0x1, P0 ;  /* 0x00000001ff037807 */ /* 0x002fe40000000000 */
[----:B------:R-:W-:Y:S02]  /*1b20*/  SEL R9, R9, RZ, P0 ;  /* 0x000000ff09097207 */ /* 0x000fe40000000000 */
[----:B------:R-:W-:-:S07]  /*1b30*/  LOP3.LUT R8, R8, R3, RZ, 0x3c, !PT ;  /* 0x0000000308087212 */ /* 0x000fce00078e3cff */
.L_x_24:
[----:B------:R-:W-:Y:S01]  /*1b40*/  ULEA UR4, UR5, UR7, 0x3 ;  /* 0x0000000705047291 */ /* 0x000fe2000f8e18ff */
[----:B---3--:R-:W-:Y:S01]  /*1b50*/  SHF.L.U32 R0, R12, 0x1f, RZ ;  /* 0x0000001f0c007819 */ /* 0x008fe200000006ff */
[----:B------:R-:W-:Y:S02]  /*1b60*/  UISETP.GE.U32.AND UP0, UPT, UR46, 0x7f, UPT ;  /* 0x0000007f2e00788c */ /* 0x000fe4000bf06070 */
[----:B------:R-:W-:Y:S02]  /*1b70*/  USHF.L.U32 UR35, UR30, 0x6, URZ ;  /* 0x000000061e237899 */ /* 0x000fe400080006ff */
[----:B------:R-:W-:Y:S01]  /*1b80*/  ULEA UR19, UR31, UR45, 0x8 ;  /* 0x0000002d1f137291 */ /* 0x000fe2000f8e40ff */
[----:B------:R-:W-:Y:S02]  /*1b90*/  UMOV UR13, URZ ;  /* 0x000000ff000d7c82 */ /* 0x000fe40008000000 */
[----:B------:R1:W3:Y:S02]  /*1ba0*/  SYNCS.PHASECHK.TRANS64.TRYWAIT P0, [UR4+0x50], R0 ;  /* 0x00005000ff0075a7 */ /* 0x0002e40008001104 */
[----:B------:R-:W-:Y:S07]  /*1bb0*/  BRA.U !UP0, `(.L_x_26) ;  /* 0x0000000108bc7547 */ /* 0x000fee000b800000 */
[----:B------:R-:W-:Y:S01]  /*1bc0*/  UMOV UR6, URZ ;  /* 0x000000ff00067c82 */ /* 0x000fe20008000000 */
[----:B------:R-:W-:-:S05]  /*1bd0*/  UMOV UR4, UR5 ;  /* 0x0000000500047c82 */ /* 0x000fca0008000000 */
.L_x_32:
[----:B------:R-:W-:Y:S01]  /*1be0*/  ULEA UR33, UR4, UR7, 0x3 ;  /* 0x0000000704217291 */ /* 0x000fe2000f8e18ff */
[----:B---3--:R-:W-:Y:S01]  /*1bf0*/  @!P3 MOV R2, 0x5000 ;  /* 0x000050000002b802 */ /* 0x008fe20000000f00 */
[----:B-1-34-:R-:W-:Y:S10]  /*1c00*/  @P0 BRA `(.L_x_27) ;  /* 0x00000000000c0947 */ /* 0x01aff40003800000 */
[----:B------:R-:W-:-:S04]  /*1c10*/  SHF.L.U32 R3, R12, 0x1f, RZ ;  /* 0x0000001f0c037819 */ /* 0x000fc800000006ff */
[----:B------:R-:W3:Y:S02]  /*1c20*/  SYNCS.PHASECHK.TRANS64.TRYWAIT P0, [UR33+0x50], R3 ;  /* 0x00005003ff0075a7 */ /* 0x000ee40008001121 */
[----:B---3--:R-:W-:Y:S05]  /*1c30*/  @!P0 BRA `(.L_x_28) ;  /* 0x0000008000148947 */ /* 0x008fea0003800000 */
.L_x_27:
[----:B------:R3:W-:Y:S01]  /*1c40*/  @!P3 SYNCS.ARRIVE.TRANS64 RZ, [UR33], R2 ;  /* 0x00000002ffffb9a7 */ /* 0x0007e20008000021 */
[----:B------:R-:W-:-:S04]  /*1c50*/  ULOP3.LUT UR5, UR24, 0x2, URZ, 0xfc, !UPT ;  /* 0x0000000218057892 */ /* 0x000fc8000f8efcff */
[----:B------:R-:W-:-:S09]  /*1c60*/  UISETP.NE.AND UP0, UPT, UR5, 0x2, UPT ;  /* 0x000000020500788c */ /* 0x000fd2000bf05270 */
[----:B------:R-:W-:Y:S05]  /*1c70*/  BRA.U UP0, `(.L_x_29) ;  /* 0x0000000100047547 */ /* 0x000fea000b800000 */
[----:B--2---:R-:W-:Y:S05]  /*1c80*/  BPT.TRAP 0x1 ;  /* 0x000000040000795c */ /* 0x004fea0000300000 */
.L_x_29:
[----:B------:R-:W-:Y:S04]  /*1c90*/  BSSY.RECONVERGENT B0, `(.L_x_30) ;  /* 0x0000003000007945 */ /* 0x000fe80003800200 */
[----:B------:R-:W-:Y:S05]  /*1ca0*/  @P2 BRA `(.L_x_31) ;  /* 0x0000000000042947 */ /* 0x000fea0003800000 */
[----:B--2---:R-:W-:Y:S05]  /*1cb0*/  BPT.TRAP 0x1 ;  /* 0x000000040000795c */ /* 0x004fea0000300000 */
.L_x_31:
[----:B--2---:R-:W-:Y:S05]  /*1cc0*/  BSYNC.RECONVERGENT B0 ;  /* 0x0000000000007941 */ /* 0x004fea0003800200 */
.L_x_30:
[----:B------:R-:W-:Y:S02]  /*1cd0*/  UIADD3 UR5, UPT, UPT, UR4, 0x1, URZ ;  /* 0x0000000104057890 */ /* 0x000fe4000fffe0ff */
[----:B------:R-:W-:Y:S02]  /*1ce0*/  USHF.L.U32 UR34, UR6, 0x6, URZ ;  /* 0x0000000606227899 */ /* 0x000fe400080006ff */
[----:B------:R-:W-:Y:S02]  /*1cf0*/  UISETP.NE.AND UP0, UPT, UR5, 0xa, UPT ;  /* 0x0000000a0500788c */ /* 0x000fe4000bf05270 */
[----:B------:R-:W-:Y:S02]  /*1d00*/  UIADD3 UR6, UPT, UPT, UR6, 0x1, URZ ;  /* 0x0000000106067890 */ /* 0x000fe4000fffe0ff */
[----:B------:R-:W-:Y:S02]  /*1d10*/  USEL UR9, URZ, 0x1, UP0 ;  /* 0x00000001ff097887 */ /* 0x000fe40008000000 */
[----:B------:R-:W-:-:S02]  /*1d20*/  USEL UR5, UR5, URZ, UP0 ;  /* 0x000000ff05057287 */ /* 0x000fc40008000000 */
[----:B------:R-:W-:Y:S02]  /*1d30*/  ULEA UR32, UR4, UR7, 0xc ;  /* 0x0000000704207291 */ /* 0x000fe4000f8e60ff */
[----:B------:R-:W-:Y:S01]  /*1d40*/  ULEA UR8, UR5, UR7, 0x3 ;  /* 0x0000000705087291 */ /* 0x000fe2000f8e18ff */
[----:B------:R-:W-:Y:S01]  /*1d50*/  LOP3.LUT R12, R12, UR9, RZ, 0x3c, !PT ;  /* 0x000000090c0c7c12 */ /* 0x000fe2000f8e3cff */
[----:B------:R-:W-:Y:S02]  /*1d60*/  UIADD3 UR10, UP1, UPT, UR26, 0x80, URZ ;  /* 0x000000801a0a7890 */ /* 0x000fe4000ff3e0ff */
[----:B------:R-:W-:Y:S01]  /*1d70*/  ULEA UR16, UR4, UR28, 0xe ;  /* 0x0000001c04107291 */ /* 0x000fe2000f8e70ff */
[----:B-1----:R-:W-:Y:S01]  /*1d80*/  SHF.L.U32 R0, R12, 0x1f, RZ ;  /* 0x0000001f0c007819 */ /* 0x002fe200000006ff */
[----:B------:R-:W-:Y:S02]  /*1d90*/  UIADD3.X UR11, UPT, UPT, URZ, UR27, URZ, UP1, !UPT ;  /* 0x0000001bff0b7290 */ /* 0x000fe40008ffe4ff */
[----:B------:R-:W-:Y:S01]  /*1da0*/  UIADD3 UR32, UPT, UPT, UR32, 0x6400, URZ ;  /* 0x0000640020207890 */ /* 0x000fe2000fffe0ff */
[----:B------:R4:W1:Y:S01]  /*1db0*/  SYNCS.PHASECHK.TRANS64.TRYWAIT P0, [UR8+0x50], R0 ;  /* 0x00005000ff0075a7 */ /* 0x0008620008001108 */
[----:B------:R-:W-:-:S02]  /*1dc0*/  UIADD3 UR8, UP0, UPT, UR26, 0x180, URZ ;  /* 0x000001801a087890 */ /* 0x000fc4000ff1e0ff */
[----:B------:R-:W-:Y:S02]  /*1dd0*/  UIADD3 UR16, UPT, UPT, UR7, 0x10400, UR16 ;  /* 0x0001040007107890 */ /* 0x000fe4000fffe010 */
[----:B------:R-:W-:Y:S02]  /*1de0*/  UIADD3.X UR9, UPT, UPT, URZ, UR27, URZ, UP0, !UPT ;  /* 0x0000001bff097290 */ /* 0x000fe400087fe4ff */
[----:B------:R-:W-:Y:S01]  /*1df0*/  UISETP.NE.AND UP0, UPT, UR6, UR21, UPT ;  /* 0x000000150600728c */ /* 0x000fe2000bf05270 */
[----:B------:R-:W-:Y:S01]  /*1e00*/  UMOV UR12, 0x0 ;  /* 0x00000000000c7882 */ /* 0x000fe20000000000 */
[----:B------:R-:W-:Y:S01]  /*1e10*/  UMOV UR13, 0x10000000 ;  /* 0x10000000000d7882 */ /* 0x000fe20000000000 */
[----:B------:R-:W-:Y:S01]  /*1e20*/  UMOV UR4, 0xff0000 ;  /* 0x00ff000000047882 */ /* 0x000fe20000000000 */
[----:B------:R-:W-:Y:S01]  /*1e30*/  UMOV UR20, UR36 ;  /* 0x0000002400147c82 */ /* 0x000fe20008000000 */
[----:B------:R-:W-:Y:S01]  /*1e40*/  UMOV UR17, UR33 ;  /* 0x0000002100117c82 */ /* 0x000fe20008000000 */
[----:B------:R-:W-:Y:S01]  /*1e50*/  UMOV UR18, UR34 ;  /* 0x0000002200127c82 */ /* 0x000fe20008000000 */
[----:B------:R-:W-:Y:S01]  /*1e60*/  UTMALDG.3D [UR32], [UR10], desc[UR12] ;  /* 0x00000c200a0075b4 */ /* 0x000fe20008011000 */
[----:B------:R2:W-:Y:S02]  /*1e70*/  UTMALDG.3D.MULTICAST [UR16], [UR8], UR4, desc[UR12] ;  /* 0x00000c10080073b4 */ /* 0x0005e40008011804 */
[----:B--2---:R-:W-:Y:S01]  /*1e80*/  UMOV UR13, UR21 ;  /* 0x00000015000d7c82 */ /* 0x004fe20008000000 */
[----:B------:R-:W-:Y:S01]  /*1e90*/  UMOV UR4, UR5 ;  /* 0x0000000500047c82 */ /* 0x000fe20008000000 */
[----:B------:R-:W-:Y:S05]  /*1ea0*/  BRA.U UP0, `(.L_x_32) ;  /* 0xfffffffd004c7547 */ /* 0x000fea000b83ffff */
.L_x_26:
[----:B------:R-:W-:Y:S01]  /*1eb0*/  ULEA UR4, UR5, UR7, 0x3 ;  /* 0x0000000705047291 */ /* 0x000fe2000f8e18ff */
[----:B-1--4-:R-:W-:Y:S01]  /*1ec0*/  SHF.L.U32 R0, R12, 0x1f, RZ ;  /* 0x0000001f0c007819 */ /* 0x012fe200000006ff */
[----:B------:R-:W-:Y:S01]  /*1ed0*/  @!P1 SYNCS.ARRIVE.TRANS64.A1T0 RZ, [UR7+0xe8], RZ ;  /* 0x0000e8ffffff99a7 */ /* 0x000fe20008100007 */
[----:B------:R-:W-:-:S06]  /*1ee0*/  UISETP.GT.AND UP0, UPT, UR43, UR41, UPT ;  /* 0x000000292b00728c */ /* 0x000fcc000bf04270 */
[----:B---3--:R1:W3:Y:S03]  /*1ef0*/  SYNCS.PHASECHK.TRANS64.TRYWAIT P0, [UR4+0x50], R0 ;  /* 0x00005000ff0075a7 */ /* 0x0082e60008001104 */
[----:B------:R-:W-:Y:S05]  /*1f00*/  BRA.U !UP0, `(.L_x_33) ;  /* 0x0000000108bc7547 */ /* 0x000fea000b800000 */
[----:B------:R-:W-:Y:S01]  /*1f10*/  UIADD3 UR25, UPT, UPT, UR44, UR13, URZ ;  /* 0x0000000d2c197290 */ /* 0x000fe2000fffe0ff */
[----:B------:R-:W-:-:S11]  /*1f20*/  UMOV UR4, UR5 ;  /* 0x0000000500047c82 */ /* 0x000fd60008000000 */
.L_x_39:
[----:B------:R-:W-:Y:S01]  /*1f30*/  ULEA UR9, UR4, UR7, 0x3 ;  /* 0x0000000704097291 */ /* 0x000fe2000f8e18ff */
[----:B---3--:R-:W-:Y:S01]  /*1f40*/  @!P3 MOV R2, 0x5000 ;  /* 0x000050000002b802 */ /* 0x008fe20000000f00 */
[----:B-1-3--:R-:W-:Y:S10]  /*1f50*/  @P0 BRA `(.L_x_34) ;  /* 0x00000000000c0947 */ /* 0x00aff40003800000 */
[----:B------:R-:W-:-:S04]  /*1f60*/  SHF.L.U32 R3, R12, 0x1f, RZ ;  /* 0x0000001f0c037819 */ /* 0x000fc800000006ff */
[----:B------:R-:W3:Y:S02]  /*1f70*/  SYNCS.PHASECHK.TRANS64.TRYWAIT P0, [UR9+0x50], R3 ;  /* 0x00005003ff0075a7 */ /* 0x000ee40008001109 */
[----:B---3--:R-:W-:Y:S05]  /*1f80*/  @!P0 BRA `(.L_x_35) ;  /* 0x0000007c00588947 */ /* 0x008fea0003800000 */
.L_x_34:
[----:B------:R3:W-:Y:S01]  /*1f90*/  @!P3 SYNCS.ARRIVE.TRANS64 RZ, [UR9], R2 ;  /* 0x00000002ffffb9a7 */ /* 0x0007e20008000009 */
[----:B------:R-:W-:-:S04]  /*1fa0*/  ULOP3.LUT UR5, UR24, 0x2, URZ, 0xfc, !UPT ;  /* 0x0000000218057892 */ /* 0x000fc8000f8efcff */
[----:B------:R-:W-:-:S09]  /*1fb0*/  UISETP.NE.AND UP0, UPT, UR5, 0x2, UPT ;  /* 0x000000020500788c */ /* 0x000fd2000bf05270 */
[----:B------:R-:W-:Y:S05]  /*1fc0*/  BRA.U UP0, `(.L_x_36) ;  /* 0x0000000100047547 */ /* 0x000fea000b800000 */
[----:B--2---:R-:W-:Y:S05]  /*1fd0*/  BPT.TRAP 0x1 ;  /* 0x000000040000795c */ /* 0x004fea0000300000 */
.L_x_36:
[----:B------:R-:W-:Y:S04]  /*1fe0*/  BSSY.RECONVERGENT B0, `(.L_x_37) ;  /* 0x0000003000007945 */ /* 0x000fe80003800200 */
[----:B------:R-:W-:Y:S05]  /*1ff0*/  @P2 BRA `(.L_x_38) ;  /* 0x0000000000042947 */ /* 0x000fea0003800000 */
[----:B--2---:R-:W-:Y:S05]  /*2000*/  BPT.TRAP 0x1 ;  /* 0x000000040000795c */ /* 0x004fea0000300000 */
.L_x_38:
[----:B--2---:R-:W-:Y:S05]  /*2010*/  BSYNC.RECONVERGENT B0 ;  /* 0x0000000000007941 */ /* 0x004fea0003800200 */
.L_x_37:
[----:B------:R-:W-:Y:S02]  /*2020*/  UIADD3 UR5, UPT, UPT, UR4, 0x1, URZ ;  /* 0x0000000104057890 */ /* 0x000fe4000fffe0ff */
[----:B------:R-:W-:Y:S02]  /*2030*/  UIADD3 UR14, UP1, UPT, UR26, 0x80, URZ ;  /* 0x000000801a0e7890 */ /* 0x000fe4000ff3e0ff */
[----:B------:R-:W-:Y:S02]  /*2040*/  UISETP.NE.AND UP0, UPT, UR5, 0xa, UPT ;  /* 0x0000000a0500788c */ /* 0x000fe4000bf05270 */
[----:B------:R-:W-:Y:S02]  /*2050*/  USHF.L.U32 UR10, UR13, 0x6, URZ ;  /* 0x000000060d0a7899 */ /* 0x000fe400080006ff */
[----:B------:R-:W-:Y:S02]  /*2060*/  USEL UR8, URZ, 0x1, UP0 ;  /* 0x00000001ff087887 */ /* 0x000fe40008000000 */
[----:B------:R-:W-:-:S02]  /*2070*/  USEL UR5, UR5, URZ, UP0 ;  /* 0x000000ff05057287 */ /* 0x000fc40008000000 */
[----:B------:R-:W-:Y:S02]  /*2080*/  UIADD3 UR22, UP0, UPT, UR26, 0x180, URZ ;  /* 0x000001801a167890 */ /* 0x000fe4000ff1e0ff */
[----:B------:R-:W-:Y:S01]  /*2090*/  LOP3.LUT R12, R12, UR8, RZ, 0x3c, !PT ;  /* 0x000000080c0c7c12 */ /* 0x000fe2000f8e3cff */
[----:B------:R-:W-:Y:S02]  /*20a0*/  ULEA UR8, UR4, UR7, 0xc ;  /* 0x0000000704087291 */ /* 0x000fe4000f8e60ff */
[----:B------:R-:W-:Y:S01]  /*20b0*/  ULEA UR6, UR5, UR7, 0x3 ;  /* 0x0000000705067291 */ /* 0x000fe2000f8e18ff */
[----:B-1----:R-:W-:Y:S01]  /*20c0*/  SHF.L.U32 R0, R12, 0x1f, RZ ;  /* 0x0000001f0c007819 */ /* 0x002fe200000006ff */
[----:B------:R-:W-:Y:S02]  /*20d0*/  UIADD3 UR8, UPT, UPT, UR8, 0x6400, URZ ;  /* 0x0000640008087890 */ /* 0x000fe4000fffe0ff */
[----:B------:R-:W-:Y:S02]  /*20e0*/  UIADD3.X UR15, UPT, UPT, URZ, UR27, URZ, UP1, !UPT ;  /* 0x0000001bff0f7290 */ /* 0x000fe40008ffe4ff */
[----:B------:R-:W-:-:S02]  /*20f0*/  ULEA UR16, UR4, UR29, 0xe ;  /* 0x0000001d04107291 */ /* 0x000fc4000f8e70ff */
[----:B------:R-:W-:Y:S01]  /*2100*/  UIADD3.X UR23, UPT, UPT, URZ, UR27, URZ, UP0, !UPT ;  /* 0x0000001bff177290 */ /* 0x000fe200087fe4ff */
[----:B------:R4:W1:Y:S01]  /*2110*/  SYNCS.PHASECHK.TRANS64.TRYWAIT P0, [UR6+0x50], R0 ;  /* 0x00005000ff0075a7 */ /* 0x0008620008001106 */
[----:B------:R-:W-:Y:S01]  /*2120*/  UMOV UR30, 0x0 ;  /* 0x00000000001e7882 */ /* 0x000fe20000000000 */
[----:B------:R-:W-:Y:S01]  /*2130*/  UMOV UR31, 0x10000000 ;  /* 0x10000000001f7882 */ /* 0x000fe20000000000 */
[----:B------:R-:W-:Y:S01]  /*2140*/  UMOV UR11, UR35 ;  /* 0x00000023000b7c82 */ /* 0x000fe20008000000 */
[----:B------:R-:W-:Y:S01]  /*2150*/  UMOV UR12, UR36 ;  /* 0x00000024000c7c82 */ /* 0x000fe20008000000 */
[----:B------:R-:W-:Y:S01]  /*2160*/  UMOV UR6, 0xff0000 ;  /* 0x00ff000000067882 */ /* 0x000fe20000000000 */
[----:B------:R-:W-:Y:S01]  /*2170*/  UMOV UR20, UR36 ;  /* 0x0000002400147c82 */ /* 0x000fe20008000000 */
[----:B------:R-:W-:Y:S01]  /*2180*/  UMOV UR17, UR9 ;  /* 0x0000000900117c82 */ /* 0x000fe20008000000 */
[----:B------:R-:W-:Y:S01]  /*2190*/  UMOV UR18, UR10 ;  /* 0x0000000a00127c82 */ /* 0x000fe20008000000 */
[----:B------:R4:W-:Y:S01]  /*21a0*/  UTMALDG.3D [UR8], [UR14], desc[UR30] ;  /* 0x00001e080e0075b4 */ /* 0x0009e20008011000 */
[----:B------:R-:W-:Y:S01]  /*21b0*/  UIADD3 UR13, UPT, UPT, UR13, 0x1, URZ ;  /* 0x000000010d0d7890 */ /* 0x000fe2000fffe0ff */
[----:B------:R-:W-:-:S03]  /*21c0*/  UMOV UR4, UR5 ;  /* 0x0000000500047c82 */ /* 0x000fc60008000000 */
[----:B------:R-:W-:Y:S01]  /*21d0*/  UISETP.NE.AND UP0, UPT, UR13, UR25, UPT ;  /* 0x000000190d00728c */ /* 0x000fe2000bf05270 */
[----:B------:R4:W-:Y:S08]  /*21e0*/  UTMALDG.3D.MULTICAST [UR16], [UR22], UR6, desc[UR30] ;  /* 0x00001e10160073b4 */ /* 0x0009f00008011806 */
[----:B----4-:R-:W-:Y:S05]  /*21f0*/  BRA.U UP0, `(.L_x_39) ;  /* 0xfffffffd004c7547 */ /* 0x010fea000b83ffff */
.L_x_33:
[C---:B------:R-:W-:Y:S01]  /*2200*/  LEA R3, R11.reuse, UR7, 0x3 ;  /* 0x000000070b037c11 */ /* 0x040fe2000f8e18ff */
[----:B------:R-:W-:Y:S01]  /*2210*/  NOP ;  /* 0x0000000000007918 */ /* 0x000fe20000000000 */
[----:B-1----:R-:W-:Y:S02]  /*2220*/  SHF.L.U32 R0, R10, 0x1f, RZ ;  /* 0x0000001f0a007819 */ /* 0x002fe400000006ff */
[----:B------:R-:W-:Y:S02]  /*2230*/  LEA R5, R11, UR7, 0x4 ;  /* 0x000000070b057c11 */ /* 0x000fe4000f8e20ff */
[----:B---3--:R-:W1:Y:S02]  /*2240*/  SYNCS.PHASECHK.TRANS64.TRYWAIT P0, [R3+URZ+0xf0], R0 ;  /* 0x0000f000030075a7 */ /* 0x008e6400080011ff */
[----:B-1----:R-:W-:Y:S05]  /*2250*/  @!P0 BRA `(.L_x_40) ;  /* 0x0000007800bc8947 */ /* 0x002fea0003800000 */
.L_x_142:
[----:B------:R-:W3:Y:S01]  /*2260*/  LDS.128 R4, [R5+0x180] ;  /* 0x0001800005047984 */ /* 0x000ee20000000c00 */
[----:B------:R-:W-:Y:S01]  /*2270*/  UISETP.GE.AND UP0, UPT, UR42, 0x1, UPT ;  /* 0x000000012a00788c */ /* 0x000fe2000bf06270 */
[----:B------:R-:W-:Y:S01]  /*2280*/  @!PT LDS RZ, [RZ] ;  /* 0x00000000fffff984 */ /* 0x000fe20000000800 */
[----:B------:R-:W-:Y:S01]  /*2290*/  @!PT LDS RZ, [RZ] ;  /* 0x00000000fffff984 */ /* 0x000fe20000000800 */
[----:B------:R-:W-:Y:S01]  /*22a0*/  @!PT LDS RZ, [RZ] ;  /* 0x00000000fffff984 */ /* 0x000fe20000000800 */
[----:B------:R-:W-:Y:S01]  /*22b0*/  @!PT LDS RZ, [RZ] ;  /* 0x00000000fffff984 */ /* 0x000fe20000000800 */
[----:B------:R4:W-:Y:S06]  /*22c0*/  MEMBAR.ALL.CTA ;  /* 0x0000000000007992 */ /* 0x0009ec0000008000 */
[----:B----4-:R-:W4:Y:S01]  /*22d0*/  FENCE.VIEW.ASYNC.S ;  /* 0x00000000000073c6 */ /* 0x010f220000000000 */
[----:B---3--:R-:W-:-:S13]  /*22e0*/  LOP3.LUT P0, RZ, R6, 0x1, RZ, 0xc0, !PT ;  /* 0x0000000106ff7812 */ /* 0x008fda000780c0ff */
[----:B----4-:R-:W-:Y:S01]  /*22f0*/  VOTEU.ANY UP1, P0 ;  /* 0x0000000000ff7886 */ /* 0x010fe20000020100 */
[----:B------:R-:W-:-:S13]  /*2300*/  PLOP3.LUT P0, PT, PT, PT, UP1, 0x80, 0x8 ;  /* 0x000000000008781c */ /* 0x000fda0003f0f018 */
[----:B-1----:R-:W-:Y:S02]  /*2310*/  @P0 LOP3.LUT R0, R5, 0xffff, RZ, 0xc0, !PT ;  /* 0x0000ffff05000812 */ /* 0x002fe400078ec0ff */
[----:B------:R-:W-:Y:S02]  /*2320*/  @P0 MOV R2, R4 ;  /* 0x0000000400020202 */ /* 0x000fe40000000f00 */
[----:B------:R-:W-:Y:S01]  /*2330*/  @P0 R2UR UR6, R0 ;  /* 0x00000000000602ca */ /* 0x000fe200000e0000 */
[----:B------:R-:W-:Y:S01]  /*2340*/  VIADD R0, R3, 0x100 ;  /* 0x0000010003007836 */ /* 0x000fe20000000000 */
[----:B------:R-:W-:Y:S02]  /*2350*/  @P0 SHF.R.U32.HI R4, RZ, 0x10, R5 ;  /* 0x00000010ff040819 */ /* 0x000fe40000011605 */
[----:B------:R-:W-:Y:S02]  /*2360*/  @P0 R2UR UR8, R2 ;  /* 0x00000000020802ca */ /* 0x000fe400000e0000 */
[----:B------:R-:W-:-:S02]  /*2370*/  PRMT R0, RZ, 0x654, R0 ;  /* 0x00000654ff007816 */ /* 0x000fc40000000000 */
[----:B------:R-:W-:Y:S02]  /*2380*/  @P0 R2UR UR4, R4 ;  /* 0x00000000040402ca */ /* 0x000fe400000e0000 */
[----:B------:R1:W-:Y:S03]  /*2390*/  SYNCS.ARRIVE.TRANS64.RED.A1T0 RZ, [R0+URZ], RZ ;  /* 0x000000ff00ff79a7 */ /* 0x0003e600081004ff */
[----:B------:R-:W-:-:S04]  /*23a0*/  @UP1 UMOV UR37, UR6 ;  /* 0x0000000600251c82 */ /* 0x000fc80008000000 */
[----:B------:R-:W-:-:S04]  /*23b0*/  @UP1 UMOV UR38, UR8 ;  /* 0x0000000800261c82 */ /* 0x000fc80008000000 */
[----:B------:R-:W-:Y:S01]  /*23c0*/  @UP1 UMOV UR36, UR4 ;  /* 0x0000000400241c82 */ /* 0x000fe20008000000 */
[----:B------:R-:W-:Y:S05]  /*23d0*/  BRA.U !UP0, `(.L_x_41) ;  /* 0x0000000108d47547 */ /* 0x000fea000b800000 */
[----:B------:R-:W2:Y:S01]  /*23e0*/  LDCU.128 UR12, c[0x0][0xb10] ;  /* 0x00016200ff0c77ac */ /* 0x000ea20008000c00 */
[----:B------:R-:W3:Y:S01]  /*23f0*/  LDCU UR25, c[0x0][0xb20] ;  /* 0x00016400ff1977ac */ /* 0x000ee20008000800 */
[----:B------:R-:W4:Y:S01]  /*2400*/  LDCU UR20, c[0x0][0xb0c] ;  /* 0x00016180ff1477ac */ /* 0x000f220008000800 */
[----:B------:R-:W1:Y:S01]  /*2410*/  LDCU.64 UR10, c[0x0][0xb28] ;  /* 0x00016500ff0a77ac */ /* 0x000e620008000a00 */
[----:B------:R-:W-:Y:S02]  /*2420*/  UISETP.NE.AND UP3, UPT, UR42, 0x1, UPT ;  /* 0x000000012a00788c */ /* 0x000fe4000bf65270 */
[----:B--2---:R-:W-:Y:S02]  /*2430*/  UIMAD.WIDE.U32 UR16, UR39, UR15, URZ ;  /* 0x0000000f271072a5 */ /* 0x004fe4000f8e00ff */
[----:B------:R-:W-:Y:S02]  /*2440*/  UIMAD.WIDE.U32 UR8, UR40, UR12, URZ ;  /* 0x0000000c280872a5 */ /* 0x000fe4000f8e00ff */
[----:B------:R-:W-:-:S02]  /*2450*/  UISETP.NE.AND UP0, UPT, UR14, 0x1, UPT ;  /* 0x000000010e00788c */ /* 0x000fc4000bf05270 */
[----:B------:R-:W-:Y:S01]  /*2460*/  UIMAD.WIDE.U32 UR22, UR37, UR15, URZ ;  /* 0x0000000f251672a5 */ /* 0x000fe2000f8e00ff */
[----:B------:R-:W-:Y:S02]  /*2470*/  UMOV UR16, UR17 ;  /* 0x0000001100107c82 */ /* 0x000fe40008000000 */
[----:B------:R-:W-:Y:S01]  /*2480*/  UMOV UR8, UR9 ;  /* 0x0000000900087c82 */ /* 0x000fe20008000000 */
[----:B---3--:R-:W-:Y:S02]  /*2490*/  USHF.R.U32.HI UR16, URZ, UR25, UR16 ;  /* 0x00000019ff107299 */ /* 0x008fe40008011610 */
[----:B----4-:R-:W-:Y:S02]  /*24a0*/  UISETP.NE.AND UP2, UPT, UR20, 0x1, UPT ;  /* 0x000000011400788c */ /* 0x010fe4000bf45270 */
[----:B------:R-:W-:Y:S02]  /*24b0*/  USHF.R.U32.HI UR8, URZ, UR13, UR8 ;  /* 0x0000000dff087299 */ /* 0x000fe40008011608 */
[----:B------:R-:W-:-:S02]  /*24c0*/  USEL UR6, UR39, UR16, !UP0 ;  /* 0x0000001027067287 */ /* 0x000fc4000c000000 */
[----:B------:R-:W-:Y:S02]  /*24d0*/  USEL UR8, UR40, UR8, !UP2 ;  /* 0x0000000828087287 */ /* 0x000fe4000d000000 */
[----:B-1----:R-:W-:Y:S01]  /*24e0*/  UIMAD.WIDE.U32 UR16, UR6, UR10, URZ ;  /* 0x0000000a061072a5 */ /* 0x002fe2000f8e00ff */
[----:B------:R-:W-:Y:S01]  /*24f0*/  UMOV UR4, UR23 ;  /* 0x0000001700047c82 */ /* 0x000fe20008000000 */
[----:B------:R-:W-:Y:S02]  /*2500*/  UIMAD.WIDE.U32 UR18, UR38, UR12, URZ ;  /* 0x0000000c261272a5 */ /* 0x000fe4000f8e00ff */
[----:B------:R-:W-:-:S03]  /*2510*/  UIMAD.WIDE.U32 UR22, UR8, UR10, URZ ;  /* 0x0000000a081672a5 */ /* 0x000fc6000f8e00ff */
[----:B------:R-:W-:Y:S01]  /*2520*/  UMOV UR16, UR17 ;  /* 0x0000001100107c82 */ /* 0x000fe20008000000 */
[----:B------:R-:W-:Y:S02]  /*2530*/  USHF.R.U32.HI UR4, URZ, UR25, UR4 ;  /* 0x00000019ff047299 */ /* 0x000fe40008011604 */
[----:B------:R-:W-:Y:S01]  /*2540*/  @UP3 USHF.R.U32.HI UR6, URZ, UR11, UR16 ;  /* 0x0000000bff063299 */ /* 0x000fe20008011610 */
[----:B------:R-:W-:Y:S01]  /*2550*/  UMOV UR18, UR19 ;  /* 0x0000001300127c82 */ /* 0x000fe20008000000 */
[----:B------:R-:W-:Y:S01]  /*2560*/  UMOV UR22, UR23 ;  /* 0x0000001700167c82 */ /* 0x000fe20008000000 */
[----:B------:R-:W-:Y:S02]  /*2570*/  USHF.R.U32.HI UR13, URZ, UR13, UR18 ;  /* 0x0000000dff0d7299 */ /* 0x000fe40008011612 */
[----:B------:R-:W-:Y:S02]  /*2580*/  USEL UR4, UR37, UR4, !UP0 ;  /* 0x0000000425047287 */ /* 0x000fe4000c000000 */
[----:B------:R-:W-:-:S02]  /*2590*/  @UP3 USHF.R.U32.HI UR8, URZ, UR11, UR22 ;  /* 0x0000000bff083299 */ /* 0x000fc40008011616 */
[----:B------:R-:W-:Y:S02]  /*25a0*/  UIMAD UR9, UR42, UR6, URZ ;  /* 0x000000062a0972a4 */ /* 0x000fe4000f8e02ff */
[----:B------:R-:W-:Y:S02]  /*25b0*/  USEL UR6, UR38, UR13, !UP2 ;  /* 0x0000000d26067287 */ /* 0x000fe4000d000000 */
[----:B------:R-:W-:Y:S02]  /*25c0*/  UIMAD UR12, UR42, UR8, URZ ;  /* 0x000000082a0c72a4 */ /* 0x000fe4000f8e02ff */
[----:B------:R-:W-:Y:S02]  /*25d0*/  UISETP.GE.AND UP0, UPT, UR4, UR9, UPT ;  /* 0x000000090400728c */ /* 0x000fe4000bf06270 */
[----:B------:R-:W-:Y:S02]  /*25e0*/  UIMAD.WIDE.U32 UR16, UR4, UR10, URZ ;  /* 0x0000000a041072a5 */ /* 0x000fe4000f8e00ff */
[----:B------:R-:W-:-:S02]  /*25f0*/  UISETP.GE.OR UP0, UPT, UR6, UR12, UP0 ;  /* 0x0000000c0600728c */ /* 0x000fc40008706670 */
[----:B------:R-:W-:Y:S02]  /*2600*/  UIMAD.WIDE.U32 UR12, UR6, UR10, URZ ;  /* 0x0000000a060c72a5 */ /* 0x000fe4000f8e00ff */
[----:B------:R-:W-:Y:S01]  /*2610*/  UIADD3 UR15, UPT, UPT, -UR4, URZ, URZ ;  /* 0x000000ff040f7290 */ /* 0x000fe2000fffe1ff */
[----:B------:R-:W-:Y:S01]  /*2620*/  UMOV UR10, UR17 ;  /* 0x00000011000a7c82 */ /* 0x000fe20008000000 */
[----:B------:R-:W-:Y:S02]  /*2630*/  UIADD3 UR12, UPT, UPT, -UR6, URZ, URZ ;  /* 0x000000ff060c7290 */ /* 0x000fe4000fffe1ff */
[----:B------:R-:W-:-:S03]  /*2640*/  USHF.R.U32.HI UR10, URZ, UR11, UR10 ;  /* 0x0000000bff0a7299 */ /* 0x000fc6000801160a */
[----:B------:R-:W-:Y:S01]  /*2650*/  @!UP0 UMOV UR9, UR13 ;  /* 0x0000000d00098c82 */ /* 0x000fe20008000000 */
[----:B------:R-:W-:Y:S02]  /*2660*/  UIMAD UR15, UR14, UR15, UR37 ;  /* 0x0000000f0e0f72a4 */ /* 0x000fe4000f8e0225 */
[----:B------:R-:W-:Y:S02]  /*2670*/  USEL UR10, UR4, UR10, !UP3 ;  /* 0x0000000a040a7287 */ /* 0x000fe4000d800000 */
[----:B------:R-:W-:Y:S02]  /*2680*/  @!UP0 USHF.R.U32.HI UR9, URZ, UR11, UR9 ;  /* 0x0000000bff098299 */ /* 0x000fe40008011609 */
[----:B------:R-:W-:Y:S02]  /*2690*/  UIADD3 UR11, UPT, UPT, -UR10, URZ, URZ ;  /* 0x000000ff0a0b7290 */ /* 0x000fe4000fffe1ff */
[----:B------:R-:W-:Y:S02]  /*26a0*/  @!UP0 USEL UR9, UR6, UR9, !UP3 ;  /* 0x0000000906098287 */ /* 0x000fe4000d800000 */
[----:B------:R-:W-:-:S02]  /*26b0*/  UIMAD UR11, UR42, UR11, UR4 ;  /* 0x0000000b2a0b72a4 */ /* 0x000fc4000f8e0204 */
[----:B------:R-:W-:Y:S02]  /*26c0*/  @!UP0 UIADD3 UR10, UPT, UPT, UR10, -UR9, URZ ;  /* 0x800000090a0a8290 */ /* 0x000fe4000fffe0ff */
[----:B------:R-:W-:Y:S02]  /*26d0*/  @!UP0 UIMAD UR9, UR11, UR8, UR9 ;  /* 0x000000080b0982a4 */ /* 0x000fe4000f8e0209 */
[----:B------:R-:W-:Y:S02]  /*26e0*/  @!UP0 UIMAD UR4, UR42, UR10, UR6 ;  /* 0x0000000a2a0482a4 */ /* 0x000fe4000f8e0206 */
[----:B------:R-:W-:Y:S02]  /*26f0*/  UIMAD UR8, UR20, UR12, UR38 ;  /* 0x0000000c140872a4 */ /* 0x000fe4000f8e0226 */
[----:B------:R-:W-:Y:S01]  /*2700*/  UIMAD UR37, UR4, UR14, UR15 ;  /* 0x0000000e042572a4 */ /* 0x000fe2000f8e020f */
[----:B------:R-:W-:Y:S02]  /*2710*/  @!UP0 UMOV UR6, UR9 ;  /* 0x0000000900068c82 */ /* 0x000fe40008000000 */
[----:B------:R-:W-:-:S12]  /*2720*/  UIMAD UR38, UR6, UR20, UR8 ;  /* 0x00000014062672a4 */ /* 0x000fd8000f8e0208 */
.L_x_41:
[----:B------:R-:W3:Y:S02]  /*2730*/  LDCU UR4, c[0x0][0xb30] ;  /* 0x00016600ff0477ac */ /* 0x000ee40008000800 */
[----:B---3--:R-:W-:-:S09]  /*2740*/  UISETP.NE.AND UP0, UPT, UR4, 0x1, UPT ;  /* 0x000000010400788c */ /* 0x008fd2000bf05270 */
[----:B------:R-:W-:Y:S05]  /*2750*/  BRA.U UP0, `(.L_x_42) ;  /* 0x0000000100447547 */ /* 0x000fea000b800000 */
[----:B------:R-:W3:Y:S01]  /*2760*/  LDCU.128 UR12, c[0x0][0xb10] ;  /* 0x00016200ff0c77ac */ /* 0x000ee20008000c00 */
[----:B------:R-:W4:Y:S01]  /*2770*/  LDCU UR16, c[0x0][0xb0c] ;  /* 0x00016180ff1077ac */ /* 0x000f220008000800 */
[----:B------:R-:W1:Y:S01]  /*2780*/  LDCU UR17, c[0x0][0xb20] ;  /* 0x00016400ff1177ac */ /* 0x000e620008000800 */
[----:B---3--:R-:W-:Y:S02]  /*2790*/  UIMAD.WIDE.U32 UR10, UR38, UR12, URZ ;  /* 0x0000000c260a72a5 */ /* 0x008fe4000f8e00ff */
[----:B------:R-:W-:Y:S02]  /*27a0*/  UIMAD.WIDE.U32 UR8, UR37, UR15, URZ ;  /* 0x0000000f250872a5 */ /* 0x000fe4000f8e00ff */
[----:B----4-:R-:W-:Y:S02]  /*27b0*/  UISETP.NE.AND UP2, UPT, UR16, 0x1, UPT ;  /* 0x000000011000788c */ /* 0x010fe4000bf45270 */
[----:B------:R-:W-:Y:S01]  /*27c0*/  UISETP.NE.AND UP0, UPT, UR14, 0x1, UPT ;  /* 0x000000010e00788c */ /* 0x000fe2000bf05270 */
[----:B------:R-:W-:-:S02]  /*27d0*/  UMOV UR6, UR11 ;  /* 0x0000000b00067c82 */ /* 0x000fc40008000000 */
[----:B------:R-:W-:Y:S01]  /*27e0*/  UMOV UR4, UR9 ;  /* 0x0000000900047c82 */ /* 0x000fe20008000000 */
[----:B------:R-:W-:Y:S02]  /*27f0*/  USHF.R.U32.HI UR6, URZ, UR13, UR6 ;  /* 0x0000000dff067299 */ /* 0x000fe40008011606 */
[----:B-1----:R-:W-:Y:S02]  /*2800*/  USHF.R.U32.HI UR4, URZ, UR17, UR4 ;  /* 0x00000011ff047299 */ /* 0x002fe40008011604 */
[----:B------:R-:W-:Y:S02]  /*2810*/  USEL UR6, UR38, UR6, !UP2 ;  /* 0x0000000626067287 */ /* 0x000fe4000d000000 */
[----:B------:R-:W-:-:S04]  /*2820*/  USEL UR4, UR37, UR4, !UP0 ;  /* 0x0000000425047287 */ /* 0x000fc8000c000000 */
[----:B------:R-:W-:Y:S02]  /*2830*/  UIADD3 UR8, UPT, UPT, UR6, -UR4, URZ ;  /* 0x8000000406087290 */ /* 0x000fe4000fffe0ff */
[----:B------:R-:W-:Y:S02]  /*2840*/  UIADD3 UR4, UPT, UPT, -UR6, UR4, URZ ;  /* 0x0000000406047290 */ /* 0x000fe4000fffe1ff */
[----:B------:R-:W-:Y:S02]  /*2850*/  UIMAD UR37, UR8, UR14, UR37 ;  /* 0x0000000e082572a4 */ /* 0x000fe4000f8e0225 */
[----:B------:R-:W-:-:S12]  /*2860*/  UIMAD UR38, UR4, UR16, UR38 ;  /* 0x00000010042672a4 */ /* 0x000fd8000f8e0226 */
.L_x_42:
[----:B------:R-:W-:Y:S01]  /*2870*/  VIADD R11, R11, 0x1 ;  /* 0x000000010b0b7836 */ /* 0x000fe20000000000 */
[----:B------:R-:W-:Y:S01]  /*2880*/  R2UR UR4, R87 ;  /* 0x00000000570472ca */ /* 0x000fe200000e0000 */
[----:B------:R-:W-:Y:S01]  /*2890*/  UIADD3 UR30, UPT, UPT, UR38, UR59, URZ ;  /* 0x0000003b261e7290 */ /* 0x000fe2000fffe0ff */
[----:B------:R-:W-:Y:S02]  /*28a0*/  PLOP3.LUT P1, PT, PT, PT, PT, 0x80, 0x8 ;  /* 0x000000000008781c */ /* 0x000fe40003f2f070 */
[----:B------:R-:W-:-:S04]  /*28b0*/  ISETP.NE.AND P0, PT, R11, 0x2, PT ;  /* 0x000000020b00780c */ /* 0x000fc80003f05270 */
[----:B------:R-:W-:Y:S02]  /*28c0*/  SEL R3, RZ, 0x1, P0 ;  /* 0x00000001ff037807 */ /* 0x000fe40000000000 */
[----:B------:R-:W-:Y:S02]  /*28d0*/  SEL R11, R11, RZ, P0 ;  /* 0x000000ff0b0b7207 */ /* 0x000fe40000000000 */
[----:B------:R-:W-:Y:S01]  /*28e0*/  LOP3.LUT R10, R10, R3, RZ, 0x3c, !PT ;  /* 0x000000030a0a7212 */ /* 0x000fe200078e3cff */
[----:B------:R-:W-:Y:S01]  /*28f0*/  UIADD3 UR31, UPT, UPT, UR37, UR4, URZ ;  /* 0x00000004251f7290 */ /* 0x000fe2000fffe0ff */
[----:B------:R-:W-:Y:S11]  /*2900*/  BRA.U UP1, `(.L_x_43) ;  /* 0xfffffff101587547 */ /* 0x000ff6000b83ffff */
[----:B------:R-:W-:Y:S01]  /*2910*/  UIADD3 UR7, UPT, UPT, UR7, 0x50, URZ ;  /* 0x0000005007077890 */ /* 0x000fe2000fffe0ff */
[----:B------:R-:W-:-:S03]  /*2920*/  SHF.L.U32 R3, R12, 0x1f, RZ ;  /* 0x0000001f0c037819 */ /* 0x000fc600000006ff */
[----:B------:R-:W-:-:S09]  /*2930*/  ULEA UR4, UR5, UR7, 0x3 ;  /* 0x0000000705047291 */ /* 0x000fd2000f8e18ff */
[----:B------:R-:W3:Y:S02]  /*2940*/  SYNCS.PHASECHK.TRANS64.TRYWAIT P0, [UR4], R3 ;  /* 0x00000003ff0075a7 */ /* 0x000ee40008001104 */
[----:B---3--:R-:W-:Y:S05]  /*2950*/  @!P0 BRA `(.L_x_44) ;  /* 0x0000007400108947 */ /* 0x008fea0003800000 */
.L_x_144:
[----:B------:R-:W-:-:S04]  /*2960*/  UIADD3 UR4, UPT, UPT, UR5, 0x1, URZ ;  /* 0x0000000105047890 */ /* 0x000fc8000fffe0ff */
[----:B------:R-:W-:-:S04]  /*2970*/  UISETP.NE.AND UP0, UPT, UR4, 0xa, UPT ;  /* 0x0000000a0400788c */ /* 0x000fc8000bf05270 */
[----:B------:R-:W-:Y:S02]  /*2980*/  USEL UR6, URZ, 0x1, UP0 ;  /* 0x00000001ff067887 */ /* 0x000fe40008000000 */
[----:B------:R-:W-:-:S04]  /*2990*/  USEL UR4, UR4, URZ, UP0 ;  /* 0x000000ff04047287 */ /* 0x000fc80008000000 */
[----:B------:R-:W-:Y:S01]  /*29a0*/  ULEA UR5, UR4, UR7, 0x3 ;  /* 0x0000000704057291 */ /* 0x000fe2000f8e18ff */
[----:B------:R-:W-:-:S04]  /*29b0*/  LOP3.LUT R2, R12, UR6, RZ, 0x3c, !PT ;  /* 0x000000060c027c12 */ /* 0x000fc8000f8e3cff */
[----:B-1----:R-:W-:-:S04]  /*29c0*/  SHF.L.U32 R3, R2, 0x1f, RZ ;  /* 0x0000001f02037819 */ /* 0x002fc800000006ff */
[----:B------:R-:W1:Y:S02]  /*29d0*/  SYNCS.PHASECHK.TRANS64.TRYWAIT P0, [UR5], R3 ;  /* 0x00000003ff0075a7 */ /* 0x000e640008001105 */
[----:B-1----:R-:W-:Y:S05]  /*29e0*/  @!P0 BRA `(.L_x_45) ;  /* 0x0000007400048947 */ /* 0x002fea0003800000 */
.L_x_146:
        /* <DEDUP_REMOVED lines=9> */
.L_x_148:
        /* <DEDUP_REMOVED lines=9> */
.L_x_150:
        /* <DEDUP_REMOVED lines=9> */
.L_x_152:
        /* <DEDUP_REMOVED lines=9> */
.L_x_154:
        /* <DEDUP_REMOVED lines=9> */
.L_x_156:
        /* <DEDUP_REMOVED lines=9> */
.L_x_158:
        /* <DEDUP_REMOVED lines=9> */
.L_x_160:
[----:B------:R-:W-:-:S04]  /*2de0*/  UIADD3 UR4, UPT, UPT, UR4, 0x1, URZ ;  /* 0x0000000104047890 */ /* 0x000fc8000fffe0ff */
[----:B------:R-:W-:-:S04]  /*2df0*/  UISETP.NE.AND UP0, UPT, UR4, 0xa, UPT ;  /* 0x0000000a0400788c */ /* 0x000fc8000bf05270 */
[----:B------:R-:W-:Y:S02]  /*2e00*/  USEL UR5, URZ, 0x1, UP0 ;  /* 0x00000001ff057887 */ /* 0x000fe40008000000 */
[----:B------:R-:W-:-:S04]  /*2e10*/  USEL UR4, UR4, URZ, UP0 ;  /* 0x000000ff04047287 */ /* 0x000fc80008000000 */
[----:B------:R-:W-:Y:S01]  /*2e20*/  ULEA UR4, UR4, UR7, 0x3 ;  /* 0x0000000704047291 */ /* 0x000fe2000f8e18ff */
[----:B-1----:R-:W-:-:S04]  /*2e30*/  LOP3.LUT R3, R2, UR5, RZ, 0x3c, !PT ;  /* 0x0000000502037c12 */ /* 0x002fc8000f8e3cff */
[----:B------:R-:W-:Y:S01]  /*2e40*/  SHF.L.U32 R3, R3, 0x1f, RZ ;  /* 0x0000001f03037819 */ /* 0x000fe200000006ff */
[----:B------:R-:W-:-:S07]  /*2e50*/  IMAD.U32 R0, RZ, RZ, UR4 ;  /* 0x00000004ff007e24 */ /* 0x000fce000f8e00ff */
.L_x_53:
[----:B-1----:R1:W3:Y:S02]  /*2e60*/  SYNCS.PHASECHK.TRANS64.TRYWAIT P0, [R0+URZ], R3 ;  /* 0x00000003000075a7 */ /* 0x0022e400080011ff */
[----:B---3--:R-:W-:Y:S05]  /*2e70*/  @!P0 NANOSLEEP.SYNCS 0x989680 ;  /* 0x009896800000895d */ /* 0x008fea0003900000 */
[----:B------:R-:W3:Y:S02]  /*2e80*/  @!P0 SYNCS.PHASECHK.TRANS64 P0, [R0+URZ], R3 ;  /* 0x00000003000085a7 */ /* 0x000ee400080010ff */
[----:B--23--:R-:W-:Y:S05]  /*2e90*/  @P0 EXIT ;  /* 0x000000000000094d */ /* 0x00cfea0003800000 */
[----:B------:R-:W-:Y:S05]  /*2ea0*/  BRA `(.L_x_53) ;  /* 0xfffffffc00ec7947 */ /* 0x000fea000383ffff */
.L_x_23:
[----:B------:R-:W2:Y:S02]  /*2eb0*/  S2UR UR4, SR_CgaCtaId ;  /* 0x00000000000479c3 */ /* 0x000ea40000008800 */
[----:B--2---:R-:W-:-:S04]  /*2ec0*/  UISETP.NE.AND UP0, UPT, UR4, URZ, UPT ;  /* 0x000000ff0400728c */ /* 0x004fc8000bf05270 */
[----:B------:R-:W-:-:S09]  /*2ed0*/  UISETP.NE.OR UP0, UPT, UR18, 0x1, UP0 ;  /* 0x000000011200788c */ /* 0x000fd20008705670 */
[----:B------:R-:W-:Y:S05]  /*2ee0*/  BRA.U UP0, `(.L_x_54) ;  /* 0x00000005004c7547 */ /* 0x000fea000b800000 */
[----:B------:R-:W2:Y:S01]  /*2ef0*/  S2UR UR5, SR_CgaCtaId ;  /* 0x00000000000579c3 */ /* 0x000ea20000008800 */
[----:B------:R-:W-:Y:S01]  /*2f00*/  UMOV UR4, 0x400 ;  /* 0x0000040000047882 */ /* 0x000fe20000000000 */
[----:B------:R-:W-:Y:S01]  /*2f10*/  ISETP.GE.U32.AND P2, PT, R0, 0x8, PT ;  /* 0x000000080000780c */ /* 0x000fe20003f46070 */
[----:B------:R-:W-:Y:S01]  /*2f20*/  IMAD.MOV.U32 R12, RZ, RZ, 0x1 ;  /* 0x00000001ff0c7424 */ /* 0x000fe200078e00ff */
[----:B------:R-:W-:Y:S02]  /*2f30*/  CS2R R10, SRZ ;  /* 0x00000000000a7805 */ /* 0x000fe4000001ff00 */
[----:B------:R-:W-:Y:S01]  /*2f40*/  CS2R R8, SRZ ;  /* 0x0000000000087805 */ /* 0x000fe2000001ff00 */
[----:B--2---:R-:W-:-:S03]  /*2f50*/  ULEA UR6, UR5, UR4, 0x18 ;  /* 0x0000000405067291 */ /* 0x004fc6000f8ec0ff */
[----:B------:R-:W-:-:S09]  /*2f60*/  UMOV UR5, URZ ;  /* 0x000000ff00057c82 */ /* 0x000fd20008000000 */
.L_x_58:
[----:B------:R-:W-:Y:S02]  /*2f70*/  LEA R2, R8, UR6, 0x3 ;  /* 0x0000000608027c11 */ /* 0x000fe4000f8e18ff */
[----:B------:R-:W-:-:S03]  /*2f80*/  SHF.L.U32 R5, R9, 0x1f, RZ ;  /* 0x0000001f09057819 */ /* 0x000fc600000006ff */
[----:B------:R-:W-:Y:S01]  /*2f90*/  VIADD R4, R2, 0x160 ;  /* 0x0000016002047836 */ /* 0x000fe20000000000 */
[----:B------:R-:W2:Y:S02]  /*2fa0*/  SYNCS.PHASECHK.TRANS64.TRYWAIT P0, [R2+URZ+0x150], R5 ;  /* 0x00015005020075a7 */ /* 0x000ea400080011ff */
[----:B--2---:R-:W-:Y:S05]  /*2fb0*/  @!P0 BRA `(.L_x_55) ;  /* 0x0000007000508947 */ /* 0x004fea0003800000 */
.L_x_161:
[----:B------:R-:W-:Y:S01]  /*2fc0*/  ULEA UR4, UR5, UR6, 0x3 ;  /* 0x0000000605047291 */ /* 0x000fe2000f8e18ff */
[----:B------:R-:W-:Y:S02]  /*2fd0*/  PRMT R4, RZ, 0x654, R4 ;  /* 0x00000654ff047816 */ /* 0x000fe40000000004 */
[----:B--2---:R-:W-:Y:S01]  /*2fe0*/  SHF.L.U32 R5, R12, 0x1f, RZ ;  /* 0x0000001f0c057819 */ /* 0x004fe200000006ff */
[----:B------:R-:W-:Y:S01]  /*2ff0*/  UIADD3 UR7, UPT, UPT, UR4, 0xf0, URZ ;  /* 0x000000f004077890 */ /* 0x000fe2000fffe0ff */
[----:B------:R2:W-:Y:S05]  /*3000*/  SYNCS.ARRIVE.TRANS64.RED.A1T0 RZ, [R4+URZ], RZ ;  /* 0x000000ff04ff79a7 */ /* 0x0005ea00081004ff */
[----:B------:R-:W-:Y:S01]  /*3010*/  IMAD.U32 R7, RZ, RZ, UR7 ;  /* 0x00000007ff077e24 */ /* 0x000fe2000f8e00ff */
[----:B------:R-:W3:Y:S04]  /*3020*/  SYNCS.PHASECHK.TRANS64.TRYWAIT P0, [UR4+0x100], R5 ;  /* 0x00010005ff0075a7 */ /* 0x000ee80008001104 */
[----:B------:R-:W-:Y:S01]  /*3030*/  PRMT R6, R0, 0x654, R7 ;  /* 0x0000065400067816 */ /* 0x000fe20000000007 */
[----:B--2---:R-:W-:Y:S01]  /*3040*/  @!P2 IMAD.MOV.U32 R4, RZ, RZ, 0x10 ;  /* 0x00000010ff04a424 */ /* 0x004fe200078e00ff */
[----:B---3--:R-:W-:Y:S06]  /*3050*/  @!P0 BRA `(.L_x_56) ;  /* 0x00000070003c8947 */ /* 0x008fec0003800000 */
.L_x_163:
[----:B------:R-:W-:Y:S01]  /*3060*/  ULEA UR8, UR5, UR6, 0x4 ;  /* 0x0000000605087291 */ /* 0x000fe2000f8e20ff */
[----:B------:R-:W-:Y:S01]  /*3070*/  SEL R3, R6, R3, !P2 ;  /* 0x0000000306037207 */ /* 0x000fe20005000000 */
[----:B------:R-:W-:Y:S01]  /*3080*/  UIADD3 UR9, UPT, UPT, UR4, 0xf0, URZ ;  /* 0x000000f004097890 */ /* 0x000fe2000fffe0ff */
[----:B--2---:R-:W-:Y:S01]  /*3090*/  LEA R2, R11, UR6, 0x3 ;  /* 0x000000060b027c11 */ /* 0x004fe2000f8e18ff */
[----:B------:R-:W-:Y:S01]  /*30a0*/  UIADD3 UR8, UPT, UPT, UR8, 0x180, URZ ;  /* 0x0000018008087890 */ /* 0x000fe2000fffe0ff */
[----:B------:R-:W-:Y:S01]  /*30b0*/  SHF.L.U32 R5, R10, 0x1f, RZ ;  /* 0x0000001f0a057819 */ /* 0x000fe200000006ff */
[----:B------:R2:W-:Y:S01]  /*30c0*/  @!P2 SYNCS.ARRIVE.TRANS64.RED RZ, [R3+URZ], R4 ;  /* 0x0000000403ffa9a7 */ /* 0x0005e200080004ff */
[----:B------:R-:W-:Y:S01]  /*30d0*/  UIADD3 UR4, UPT, UPT, UR5, 0x1, URZ ;  /* 0x0000000105047890 */ /* 0x000fe2000fffe0ff */
[----:B------:R-:W-:-:S03]  /*30e0*/  VIADD R8, R8, 0x1 ;  /* 0x0000000108087836 */ /* 0x000fc60000000000 */
[----:B------:R-:W-:Y:S02]  /*30f0*/  UISETP.NE.AND UP0, UPT, UR4, 0x2, UPT ;  /* 0x000000020400788c */ /* 0x000fe4000bf05270 */
[----:B------:R-:W-:Y:S06]  /*3100*/  UGETNEXTWORKID.BROADCAST [UR8], [UR9] ;  /* 0x00000000080073ca */ /* 0x000fec0008000100 */
[----:B------:R-:W-:Y:S01]  /*3110*/  USEL UR7, URZ, 0x1, UP0 ;  /* 0x00000001ff077887 */ /* 0x000fe20008000000 */
[----:B------:R-:W-:Y:S01]  /*3120*/  ISETP.NE.AND P0, PT, R8, 0x2, PT ;  /* 0x000000020800780c */ /* 0x000fe20003f05270 */
[----:B------:R-:W-:Y:S01]  /*3130*/  USEL UR5, UR4, URZ, UP0 ;  /* 0x000000ff04057287 */ /* 0x000fe20008000000 */
[----:B------:R-:W3:Y:S03]  /*3140*/  SYNCS.PHASECHK.TRANS64.TRYWAIT P1, [R2+URZ+0xf0], R5 ;  /* 0x0000f005020075a7 */ /* 0x000ee600080211ff */
[----:B------:R-:W-:Y:S01]  /*3150*/  LOP3.LUT R12, R12, UR7, RZ, 0x3c, !PT ;  /* 0x000000070c0c7c12 */ /* 0x000fe2000f8e3cff */
[----:B--23--:R-:W-:Y:S07]  /*3160*/  @!P1 BRA `(.L_x_57) ;  /* 0x0000007000109947 */ /* 0x00cfee0003800000 */
.L_x_164:
[C---:B------:R-:W-:Y:S01]  /*3170*/  LEA R4, R11.reuse, UR6, 0x4 ;  /* 0x000000060b047c11 */ /* 0x040fe2000f8e20ff */
[----:B--2---:R-:W-:Y:S01]  /*3180*/  VIADD R2, R2, 0x100 ;  /* 0x0000010002027836 */ /* 0x004fe20000000000 */
[----:B------:R-:W-:Y:S01]  /*3190*/  SEL R8, R8, RZ, P0 ;  /* 0x000000ff08087207 */ /* 0x000fe20000000000 */
[----:B------:R-:W-:-:S03]  /*31a0*/  VIADD R11, R11, 0x1 ;  /* 0x000000010b0b7836 */ /* 0x000fc60000000000 */
[----:B------:R-:W2:Y:S01]  /*31b0*/  LDS.128 R4, [R4+0x180] ;  /* 0x0001800004047984 */ /* 0x000ea20000000c00 */
[----:B------:R-:W-:Y:S02]  /*31c0*/  PRMT R2, RZ, 0x654, R2 ;  /* 0x00000654ff027816 */ /* 0x000fe40000000002 */
[C---:B------:R-:W-:Y:S01]  /*31d0*/  ISETP.NE.AND P1, PT, R11.reuse, 0x2, PT ;  /* 0x000000020b00780c */ /* 0x040fe20003f25270 */
[----:B------:R-:W-:Y:S01]  /*31e0*/  @!PT LDS RZ, [RZ] ;  /* 0x00000000fffff984 */ /* 0x000fe20000000800 */
[----:B------:R-:W-:Y:S01]  /*31f0*/  @!PT LDS RZ, [RZ] ;  /* 0x00000000fffff984 */ /* 0x000fe20000000800 */
[----:B------:R-:W-:Y:S01]  /*3200*/  @!PT LDS RZ, [RZ] ;  /* 0x00000000fffff984 */ /* 0x000fe20000000800 */
[----:B------:R-:W-:Y:S01]  /*3210*/  @!PT LDS RZ, [RZ] ;  /* 0x00000000fffff984 */ /* 0x000fe20000000800 */
[----:B------:R3:W-:Y:S06]  /*3220*/  MEMBAR.ALL.CTA ;  /* 0x0000000000007992 */ /* 0x0007ec0000008000 */
[----:B---3--:R-:W3:Y:S01]  /*3230*/  FENCE.VIEW.ASYNC.S ;  /* 0x00000000000073c6 */ /* 0x008ee20000000000 */
[----:B------:R-:W-:Y:S01]  /*3240*/  SEL R11, R11, RZ, P1 ;  /* 0x000000ff0b0b7207 */ /* 0x000fe20000800000 */
[----:B---3--:R3:W-:Y:S01]  /*3250*/  SYNCS.ARRIVE.TRANS64.RED.A1T0 RZ, [R2+URZ], RZ ;  /* 0x000000ff02ff79a7 */ /* 0x0087e200081004ff */
[----:B--2---:R-:W-:-:S02]  /*3260*/  LOP3.LUT P3, RZ, R6, 0x1, RZ, 0xc0, !PT ;  /* 0x0000000106ff7812 */ /* 0x004fc4000786c0ff */
[----:B------:R-:W-:-:S04]  /*3270*/  SEL R5, RZ, 0x1, P1 ;  /* 0x00000001ff057807 */ /* 0x000fc80000800000 */
[----:B------:R-:W-:Y:S02]  /*3280*/  LOP3.LUT R10, R10, R5, RZ, 0x3c, !PT ;  /* 0x000000050a0a7212 */ /* 0x000fe400078e3cff */
[----:B---3--:R-:W-:-:S04]  /*3290*/  SEL R2, RZ, 0x1, P0 ;  /* 0x00000001ff027807 */ /* 0x008fc80000000000 */
[----:B------:R-:W-:Y:S01]  /*32a0*/  LOP3.LUT R9, R9, R2, RZ, 0x3c, !PT ;  /* 0x0000000209097212 */ /* 0x000fe200078e3cff */
[----:B------:R-:W-:Y:S06]  /*32b0*/  @P3 BRA `(.L_x_58) ;  /* 0xfffffffc002c3947 */ /* 0x000fec000383ffff */
[----:B------:R-:W-:Y:S01]  /*32c0*/  ULEA UR4, UR5, UR6, 0x3 ;  /* 0x0000000605047291 */ /* 0x000fe2000f8e18ff */
[----:B------:R-:W-:-:S08]  /*32d0*/  SHF.L.U32 R3, R12, 0x1f, RZ ;  /* 0x0000001f0c037819 */ /* 0x000fd000000006ff */
[----:B------:R-:W2:Y:S02]  /*32e0*/  SYNCS.PHASECHK.TRANS64 P0, [UR4+0x100], R3 ;  /* 0x00010003ff0075a7 */ /* 0x000ea40008001004 */
[----:B--2---:R-:W-:Y:S05]  /*32f0*/  @P0 BRA `(.L_x_59) ;  /* 0x0000000000080947 */ /* 0x004fea0003800000 */
[----:B------:R-:W2:Y:S02]  /*3300*/  SYNCS.PHASECHK.TRANS64.TRYWAIT P0, [UR4+0x100], R3 ;  /* 0x00010003ff0075a7 */ /* 0x000ea40008001104 */
[----:B--2---:R-:W-:Y:S05]  /*3310*/  @!P0 BRA `(.L_x_60) ;  /* 0x0000006c00b88947 */ /* 0x004fea0003800000 */
.L_x_59:
[----:B------:R-:W-:-:S04]  /*3320*/  UIADD3 UR7, UPT, UPT, UR5, 0x1, URZ ;  /* 0x0000000105077890 */ /* 0x000fc8000fffe0ff */
[----:B------:R-:W-:-:S04]  /*3330*/  UISETP.NE.AND UP0, UPT, UR7, 0x2, UPT ;  /* 0x000000020700788c */ /* 0x000fc8000bf05270 */
[----:B------:R-:W-:Y:S02]  /*3340*/  USEL UR8, URZ, 0x1, UP0 ;  /* 0x00000001ff087887 */ /* 0x000fe40008000000 */
[----:B------:R-:W-:-:S04]  /*3350*/  USEL UR7, UR7, URZ, UP0 ;  /* 0x000000ff07077287 */ /* 0x000fc80008000000 */
[----:B------:R-:W-:Y:S01]  /*3360*/  ULEA UR7, UR7, UR6, 0x3 ;  /* 0x0000000607077291 */ /* 0x000fe2000f8e18ff */
[----:B--2---:R-:W-:-:S04]  /*3370*/  LOP3.LUT R3, R12, UR8, RZ, 0x3c, !PT ;  /* 0x000000080c037c12 */ /* 0x004fc8000f8e3cff */
[----:B------:R-:W-:-:S04]  /*3380*/  SHF.L.U32 R0, R3, 0x1f, RZ ;  /* 0x0000001f03007819 */ /* 0x000fc800000006ff */
[----:B------:R-:W2:Y:S02]  /*3390*/  SYNCS.PHASECHK.TRANS64 P0, [UR7+0x100], R0 ;  /* 0x00010000ff0075a7 */ /* 0x000ea40008001007 */
[----:B-12---:R-:W-:Y:S05]  /*33a0*/  @P0 EXIT ;  /* 0x000000000000094d */ /* 0x006fea0003800000 */
[----:B------:R-:W-:Y:S02]  /*33b0*/  SHF.L.U32 R3, R3, 0x1f, RZ ;  /* 0x0000001f03037819 */ /* 0x000fe400000006ff */
[----:B------:R-:W-:-:S07]  /*33c0*/  MOV R0, UR7 ;  /* 0x0000000700007c02 */ /* 0x000fce0008000f00 */
.L_x_61:
[----:B-1----:R1:W2:Y:S02]  /*33d0*/  SYNCS.PHASECHK.TRANS64.TRYWAIT P0, [R0+URZ+0x100], R3 ;  /* 0x00010003000075a7 */ /* 0x0022a400080011ff */
[----:B--2---:R-:W-:Y:S05]  /*33e0*/  @!P0 NANOSLEEP.SYNCS 0x989680 ;  /* 0x009896800000895d */ /* 0x004fea0003900000 */
[----:B------:R-:W2:Y:S02]  /*33f0*/  @!P0 SYNCS.PHASECHK.TRANS64 P0, [R0+URZ+0x100], R3 ;  /* 0x00010003000085a7 */ /* 0x000ea400080010ff */
[----:B--2---:R-:W-:Y:S05]  /*3400*/  @P0 EXIT ;  /* 0x000000000000094d */ /* 0x004fea0003800000 */
[----:B------:R-:W-:Y:S05]  /*3410*/  BRA `(.L_x_61) ;  /* 0xfffffffc00ec7947 */ /* 0x000fea000383ffff */
.L_x_54:
[----:B------:R-:W-:Y:S05]  /*3420*/  BRA.U UP5, `(.L_x_62) ;  /* 0x0000000d05a07547 */ /* 0x000fea000b800000 */
[----:B------:R-:W2:Y:S01]  /*3430*/  S2UR UR7, SR_CgaCtaId ;  /* 0x00000000000779c3 */ /* 0x000ea20000008800 */
[----:B------:R-:W-:Y:S01]  /*3440*/  UMOV UR4, 0x40 ;  /* 0x0000004000047882 */ /* 0x000fe20000000000 */
[----:B------:R-:W-:Y:S01]  /*3450*/  NOP ;  /* 0x0000000000007918 */ /* 0x000fe20000000000 */
[----:B------:R-:W-:Y:S01]  /*3460*/  UMOV UR6, 0x400 ;  /* 0x0000040000067882 */ /* 0x000fe20000000000 */
[----:B--2---:R-:W-:Y:S02]  /*3470*/  ULEA UR5, UR7, UR4, 0x18 ;  /* 0x0000000407057291 */ /* 0x004fe4000f8ec0ff */
[----:B------:R-:W-:-:S07]  /*3480*/  ULEA UR6, UR7, UR6, 0x18 ;  /* 0x0000000607067291 */ /* 0x000fce000f8ec0ff */
[----:B------:R-:W2:Y:S02]  /*3490*/  LDS.U8 R0, [UR5+0x1c] ;  /* 0x00001c05ff007984 */ /* 0x000ea40008000000 */
[----:B--2---:R-:W-:-:S13]  /*34a0*/  ISETP.NE.AND P0, PT, R0, RZ, PT ;  /* 0x000000ff0000720c */ /* 0x004fda0003f05270 */
[----:B------:R-:W-:Y:S05]  /*34b0*/  @P0 BRA `(.L_x_63) ;  /* 0x0000000000580947 */ /* 0x000fea0003800000 */
[----:B------:R-:W-:-:S13]  /*34c0*/  ELECT P0, URZ, PT ;  /* 0x0000000000ff782f */ /* 0x000fda0003800000 */
[----:B------:R-:W-:Y:S05]  /*34d0*/  @!P0 BRA `(.L_x_64) ;  /* 0x0000000000608947 */ /* 0x000fea0003800000 */
[----:B------:R-:W-:Y:S01]  /*34e0*/  UMOV UR4, 0x10 ;  /* 0x0000001000047882 */ /* 0x000fe20000000000 */
[----:B------:R-:W-:Y:S01]  /*34f0*/  HFMA2 R0, -RZ, RZ, 0, 5.9604644775390625e-08 ;  /* 0x00000001ff007431 */ /* 0x000fe200000001ff */
[----:B------:R-:W-:-:S03]  /*3500*/  MOV R3, 0xffff ;  /* 0x0000ffff00037802 */ /* 0x000fc60000000f00 */
[----:B------:R-:W-:Y:S04]  /*3510*/  DEPBAR.LE SB2, 0x36 ;  /* 0x0000ad800000791a */ /* 0x000fe80000000000 */
[----:B------:R-:W2:Y:S02]  /*3520*/  UTCATOMSWS.FIND_AND_SET.ALIGN UP0, UR4, UR4 ;  /* 0x00000004000475e3 */ /* 0x000ea40008000800 */
[----:B--2---:R-:W-:Y:S01]  /*3530*/  MOV R4, UR4 ;  /* 0x0000000400047c02 */ /* 0x004fe20008000f00 */
[----:B------:R-:W-:Y:S06]  /*3540*/  BRA.U UP0, `(.L_x_65) ;  /* 0x0000000100187547 */ /* 0x000fec000b800000 */
.L_x_66:
[----:B------:R-:W-:Y:S05]  /*3550*/  NANOSLEEP 0x64 ;  /* 0x000000640000795d */ /* 0x000fea0003800000 */
[----:B------:R-:W-:-:S05]  /*3560*/  UMOV UR4, 0x10 ;  /* 0x0000001000047882 */ /* 0x000fca0000000000 */
[----:B------:R-:W-:Y:S04]  /*3570*/  DEPBAR.LE SB2, 0x36 ;  /* 0x0000ad800000791a */ /* 0x000fe80000000000 */
[----:B------:R-:W2:Y:S02]  /*3580*/  UTCATOMSWS.FIND_AND_SET.ALIGN UP0, UR4, UR4 ;  /* 0x00000004000475e3 */ /* 0x000ea40008000800 */
[----:B--2---:R-:W-:Y:S01]  /*3590*/  MOV R4, UR4 ;  /* 0x0000000400047c02 */ /* 0x004fe20008000f00 */
[----:B------:R-:W-:Y:S05]  /*35a0*/  BRA.U !UP0, `(.L_x_66) ;  /* 0xfffffffd08e87547 */ /* 0x000fea000b83ffff */
.L_x_65:
[-C--:B------:R-:W-:Y:S02]  /*35b0*/  SHF.L.U32 R3, R3, R4.reuse, RZ ;  /* 0x0000000403037219 */ /* 0x080fe400000006ff */
[----:B------:R-:W-:Y:S01]  /*35c0*/  SHF.L.U32 R0, R0, R4, RZ ;  /* 0x0000000400007219 */ /* 0x000fe200000006ff */
[----:B------:R-:W-:Y:S02]  /*35d0*/  IMAD.SHL.U32 R4, R4, 0x20, RZ ;  /* 0x0000002004047824 */ /* 0x000fe400078e00ff */
[----:B------:R2:W-:Y:S04]  /*35e0*/  ATOMS.OR RZ, [UR5+0x14], R3 ;  /* 0x00001403ffff798c */ /* 0x0005e8000b000005 */
[----:B------:R2:W-:Y:S04]  /*35f0*/  ATOMS.OR RZ, [UR5+0x18], R0 ;  /* 0x00001800ffff798c */ /* 0x0005e8000b000005 */
[----:B------:R2:W-:Y:S01]  /*3600*/  STS [UR6+0x1a0], R4 ;  /* 0x0001a004ff007988 */ /* 0x0005e20008000806 */
[----:B------:R-:W-:Y:S05]  /*3610*/  BRA `(.L_x_64) ;  /* 0x0000000000107947 */ /* 0x000fea0003800000 */
.L_x_63:
[----:B------:R-:W-:Y:S02]  /*3620*/  MOV R0, 0xffffffff ;  /* 0xffffffff00007802 */ /* 0x000fe40000000f00 */
[----:B------:R-:W-:-:S03]  /*3630*/  MOV R4, 0x3660 ;  /* 0x0000366000047802 */ /* 0x000fc60000000f00 */
[----:B------:R2:W-:Y:S04]  /*3640*/  STS [UR6+0x1a0], R0 ;  /* 0x0001a000ff007988 */ /* 0x0005e80008000806 */
[----:B-12--5:R-:W-:Y:S05]  /*3650*/  CALL.REL.NOINC `($__internal_1_$__cuda_sm10x_tcgen05_guardrail_trap_phase_invalid_during_alloc) ;  /* 0x0000007000fc7944 */ /* 0x026fea0003c00000 */
.L_x_64:
[----:B------:R-:W-:Y:S05]  /*3660*/  WARPSYNC.ALL ;  /* 0x0000000000007948 */ /* 0x000fea0003800000 */
[----:B------:R-:W3:Y:S01]  /*3670*/  S2UR UR4, SR_CgaCtaId ;  /* 0x00000000000479c3 */ /* 0x000ee20000008800 */
[----:B------:R-:W-:Y:S01]  /*3680*/  UMOV UR17, 0x400 ;  /* 0x0000040000117882 */ /* 0x000fe20000000000 */
[----:B------:R-:W-:-:S06]  /*3690*/  NOP ;  /* 0x0000000000007918 */ /* 0x000fcc0000000000 */
[----:B------:R-:W-:Y:S06]  /*36a0*/  BAR.ARV 0x6, 0xa0 ;  /* 0x0182800000007b1d */ /* 0x000fec0000002000 */
[----:B------:R-:W4:Y:S01]  /*36b0*/  LDCU UR5, c[0x0][0x38c] ;  /* 0x00007180ff0577ac */ /* 0x000f220008000800 */
[----:B------:R-:W-:Y:S01]  /*36c0*/  LOP3.LUT R2, R2, 0xffff, RZ, 0xc0, !PT ;  /* 0x0000ffff02027812 */ /* 0x000fe200078ec0ff */
[----:B------:R-:W-:Y:S01]  /*36d0*/  IMAD.MOV.U32 R11, RZ, RZ, 0x1 ;  /* 0x00000001ff0b7424 */ /* 0x000fe200078e00ff */
[----:B------:R-:W-:Y:S01]  /*36e0*/  CS2R R8, SRZ ;  /* 0x0000000000087805 */ /* 0x000fe2000001ff00 */
[----:B------:R-:W1:Y:S01]  /*36f0*/  LDCU UR8, c[0x0][0x38c] ;  /* 0x00007180ff0877ac */ /* 0x000e620008000800 */
[----:B------:R-:W-:Y:S01]  /*3700*/  R2UR UR19, R2 ;  /* 0x00000000021372ca */ /* 0x000fe200000e0000 */
[----:B------:R-:W-:Y:S01]  /*3710*/  IMAD.MOV.U32 R10, RZ, RZ, RZ ;  /* 0x000000ffff0a7224 */ /* 0x000fe200078e00ff */
[----:B------:R-:W-:Y:S01]  /*3720*/  UMOV UR22, URZ ;  /* 0x000000ff00167c82 */ /* 0x000fe20008000000 */
[----:B------:R-:W-:Y:S01]  /*3730*/  UMOV UR14, URZ ;  /* 0x000000ff000e7c82 */ /* 0x000fe20008000000 */
[----:B---3--:R-:W-:Y:S01]  /*3740*/  ULEA UR17, UR4, UR17, 0x18 ;  /* 0x0000001104117291 */ /* 0x008fe2000f8ec0ff */
[----:B------:R-:W-:Y:S01]  /*3750*/  UMOV UR26, 0x0 ;  /* 0x00000000001a7882 */ /* 0x000fe20000000000 */
[----:B------:R-:W-:-:S02]  /*3760*/  UMOV UR27, 0x4400490 ;  /* 0x04400490001b7882 */ /* 0x000fc40000000000 */
[----:B------:R-:W-:Y:S02]  /*3770*/  UIADD3 UR6, UPT, UPT, UR17, 0x6400, URZ ;  /* 0x0000640011067890 */ /* 0x000fe4000fffe0ff */
[----:B------:R-:W-:Y:S02]  /*3780*/  UIADD3 UR7, UPT, UPT, UR17, 0x10400, URZ ;  /* 0x0001040011077890 */ /* 0x000fe4000fffe0ff */
[----:B----4-:R-:W-:Y:S01]  /*3790*/  UIADD3 UR5, UPT, UPT, UR5, 0x3f, URZ ;  /* 0x0000003f05057890 */ /* 0x010fe2000fffe0ff */
[----:B--2---:R-:W2:Y:S01]  /*37a0*/  LDS R0, [UR17+0x1a0] ;  /* 0x0001a011ff007984 */ /* 0x004ea20008000800 */
[----:B------:R-:W-:Y:S02]  /*37b0*/  USHF.R.U32.HI UR6, URZ, 0x4, UR6 ;  /* 0x00000004ff067899 */ /* 0x000fe40008011606 */
[----:B------:R-:W-:Y:S02]  /*37c0*/  USHF.R.S32.HI UR4, URZ, 0x1f, UR5 ;  /* 0x0000001fff047899 */ /* 0x000fe40008011405 */
[----:B------:R-:W-:-:S02]  /*37d0*/  ULOP3.LUT UR6, UR6, 0x3fff, URZ, 0xc0, !UPT ;  /* 0x00003fff06067892 */ /* 0x000fc4000f8ec0ff */
[----:B------:R-:W-:Y:S02]  /*37e0*/  ULEA.HI UR4, UR4, UR5, URZ, 0x6 ;  /* 0x0000000504047291 */ /* 0x000fe4000f8f30ff */
[----:B------:R-:W-:Y:S02]  /*37f0*/  USHF.R.U32.HI UR5, URZ, 0x4, UR7 ;  /* 0x00000004ff057899 */ /* 0x000fe40008011607 */
[----:B------:R-:W-:Y:S02]  /*3800*/  USHF.R.S32.HI UR28, URZ, 0x6, UR4 ;  /* 0x00000006ff1c7899 */ /* 0x000fe40008011404 */
[----:B------:R-:W-:Y:S02]  /*3810*/  ULOP3.LUT UR5, UR5, 0x3fff, URZ, 0xc0, !UPT ;  /* 0x00003fff05057892 */ /* 0x000fe4000f8ec0ff */
[----:B------:R-:W-:Y:S02]  /*3820*/  UISETP.LT.AND UP0, UPT, UR28, 0x1, UPT ;  /* 0x000000011c00788c */ /* 0x000fe4000bf01270 */
[----:B------:R-:W-:-:S02]  /*3830*/  ULOP3.LUT UR20, UR6, 0x10000, URZ, 0xfc, !UPT ;  /* 0x0001000006147892 */ /* 0x000fc4000f8efcff */
[----:B------:R-:W-:Y:S02]  /*3840*/  USEL UR29, UR28, 0x1, !UP0 ;  /* 0x000000011c1d7887 */ /* 0x000fe4000c000000 */
[----:B------:R-:W-:Y:S02]  /*3850*/  ULOP3.LUT UR21, UR5, 0x10000, URZ, 0xfc, !UPT ;  /* 0x0001000005157892 */ /* 0x000fe4000f8efcff */
[----:B------:R-:W-:Y:S02]  /*3860*/  UIADD3 UR29, UPT, UPT, -UR29, URZ, URZ ;  /* 0x000000ff1d1d7290 */ /* 0x000fe4000fffe1ff */
[----:B-1----:R-:W-:Y:S01]  /*3870*/  UISETP.GE.AND UP4, UPT, UR8, 0x1, UPT ;  /* 0x000000010800788c */ /* 0x002fe2000bf86270 */
[----:B------:R-:W-:Y:S01]  /*3880*/  UMOV UR24, 0x0 ;  /* 0x0000000000187882 */ /* 0x000fe20000000000 */
[----:B------:R-:W-:Y:S01]  /*3890*/  UMOV UR25, 0x4400490 ;  /* 0x0440049000197882 */ /* 0x000fe20000000000 */
[----:B--2---:R-:W-:-:S15]  /*38a0*/  R2UR UR30, R0 ;  /* 0x00000000001e72ca */ /* 0x004fde00000e0000 */
.L_x_73:
[----:B------:R-:W-:Y:S02]  /*38b0*/  LEA R0, R10, UR17, 0x3 ;  /* 0x000000110a007c11 */ /* 0x000fe4000f8e18ff */
[----:B------:R-:W-:Y:S02]  /*38c0*/  SHF.L.U32 R5, R9, 0x1f, RZ ;  /* 0x0000001f09057819 */ /* 0x000fe400000006ff */
[----:B------:R-:W-:Y:S01]  /*38d0*/  PLOP3.LUT P0, PT, PT, PT, UP4, 0x80, 0x8 ;  /* 0x000000000008781c */ /* 0x000fe20003f0f048 */
[----:B------:R-:W-:Y:S01]  /*38e0*/  VIADD R3, R0, 0x100 ;  /* 0x0000010000037836 */ /* 0x000fe20000000000 */
[----:B-1----:R-:W1:Y:S02]  /*38f0*/  SYNCS.PHASECHK.TRANS64.TRYWAIT P1, [R0+URZ+0xf0], R5 ;  /* 0x0000f005000075a7 */ /* 0x002e6400080211ff */
[----:B-1-3--:R-:W-:Y:S09]  /*3900*/  @!P1 BRA `(.L_x_67) ;  /* 0x0000006800549947 */ /* 0x00aff20003800000 */
.L_x_166:
[----:B------:R-:W-:Y:S01]  /*3910*/  LEA R4, R10, UR17, 0x4 ;  /* 0x000000110a047c11 */ /* 0x000fe2000f8e20ff */
[----:B------:R-:W-:Y:S01]  /*3920*/  @UP4 ULEA UR4, UR14, UR17, 0x3 ;  /* 0x000000110e044291 */ /* 0x000fe2000f8e18ff */
[----:B------:R-:W-:Y:S01]  /*3930*/  PLOP3.LUT P2, PT, PT, PT, PT, 0x80, 0x8 ;  /* 0x000000000008781c */ /* 0x000fe20003f4f070 */
[----:B------:R-:W-:Y:S01]  /*3940*/  ULEA UR23, UR22, UR17, 0x3 ;  /* 0x0000001116177291 */ /* 0x000fe2000f8e18ff */
[----:B------:R-:W-:Y:S02]  /*3950*/  PRMT R3, RZ, 0x654, R3 ;  /* 0x00000654ff037816 */ /* 0x000fe40000000003 */
[----:B-1----:R-:W1:Y:S01]  /*3960*/  LDS.128 R4, [R4+0x180] ;  /* 0x0001800004047984 */ /* 0x002e620000000c00 */
[----:B------:R-:W-:Y:S02]  /*3970*/  @P0 SHF.L.U32 R2, R8, 0x1f, RZ ;  /* 0x0000001f08020819 */ /* 0x000fe400000006ff */
[----:B------:R-:W-:Y:S01]  /*3980*/  SHF.L.U32 R0, R11, 0x1f, RZ ;  /* 0x0000001f0b007819 */ /* 0x000fe200000006ff */
[----:B------:R-:W-:Y:S01]  /*3990*/  @!PT LDS RZ, [RZ] ;  /* 0x00000000fffff984 */ /* 0x000fe20000000800 */
[----:B------:R-:W-:Y:S01]  /*39a0*/  @!PT LDS RZ, [RZ] ;  /* 0x00000000fffff984 */ /* 0x000fe20000000800 */
[----:B------:R-:W-:Y:S01]  /*39b0*/  @!PT LDS RZ, [RZ] ;  /* 0x00000000fffff984 */ /* 0x000fe20000000800 */
[----:B------:R-:W-:Y:S01]  /*39c0*/  @!PT LDS RZ, [RZ] ;  /* 0x00000000fffff984 */ /* 0x000fe20000000800 */
[----:B------:R2:W-:Y:S06]  /*39d0*/  MEMBAR.ALL.CTA ;  /* 0x0000000000007992 */ /* 0x0005ec0000008000 */
[----:B--2---:R-:W2:Y:S02]  /*39e0*/  FENCE.VIEW.ASYNC.S ;  /* 0x00000000000073c6 */ /* 0x004ea40000000000 */
[----:B--2---:R2:W-:Y:S01]  /*39f0*/  SYNCS.ARRIVE.TRANS64.RED.A1T0 RZ, [R3+URZ], RZ ;  /* 0x000000ff03ff79a7 */ /* 0x0045e200081004ff */
[----:B------:R2:W3:Y:S01]  /*3a00*/  @P0 SYNCS.PHASECHK.TRANS64.TRYWAIT P2, [UR4], R2 ;  /* 0x00000002ff0005a7 */ /* 0x0004e20008041104 */
[----:B------:R-:W-:Y:S01]  /*3a10*/  ULEA.HI UR4, UR22, UR22, URZ, 0x1 ;  /* 0x0000001616047291 */ /* 0x000fe2000f8f08ff */
[----:B-1----:R-:W-:-:S03]  /*3a20*/  LOP3.LUT P1, RZ, R6, 0x1, RZ, 0xc0, !PT ;  /* 0x0000000106ff7812 */ /* 0x002fc6000782c0ff */
[----:B------:R-:W-:Y:S02]  /*3a30*/  USHF.L.U32 UR18, UR4, 0x7, URZ ;  /* 0x0000000704127899 */ /* 0x000fe400080006ff */
[----:B------:R-:W-:Y:S02]  /*3a40*/  ULOP3.LUT UR4, UR4, 0xffe, URZ, 0xc0, !UPT ;  /* 0x00000ffe04047892 */ /* 0x000fe4000f8ec0ff */
[----:B------:R-:W-:Y:S02]  /*3a50*/  ULOP3.LUT UR18, UR18, 0xffffff00, URZ, 0xc0, !UPT ;  /* 0xffffff0012127892 */ /* 0x000fe4000f8ec0ff */
[----:B------:R-:W-:Y:S02]  /*3a60*/  UIADD3 UR4, UPT, UPT, -UR4, UR22, URZ ;  /* 0x0000001604047290 */ /* 0x000fe4000fffe1ff */
[----:B------:R-:W-:Y:S01]  /*3a70*/  UIADD3 UR18, UPT, UPT, UR30, UR18, URZ ;  /* 0x000000121e127290 */ /* 0x000fe2000fffe0ff */
[----:B------:R-:W1:Y:S03]  /*3a80*/  SYNCS.PHASECHK.TRANS64.TRYWAIT P0, [UR23+0x130], R0 ;  /* 0x00013000ff0075a7 */ /* 0x000e660008001117 */
[----:B------:R-:W-:Y:S01]  /*3a90*/  ULEA UR18, UR4, UR18, 0x14 ;  /* 0x0000001204127291 */ /* 0x000fe2000f8ea0ff */
[----:B-123--:R-:W-:Y:S11]  /*3aa0*/  @!P0 BRA `(.L_x_68) ;  /* 0x0000006800008947 */ /* 0x00eff60003800000 */
.L_x_168:
[----:B------:R-:W-:Y:S01]  /*3ab0*/  IADD3 R10, PT, PT, R10, 0x1, RZ ;  /* 0x000000010a0a7810 */ /* 0x000fe20007ffe0ff */
[----:B------:R-:W-:Y:S06]  /*3ac0*/  BRA.U !UP4, `(.L_x_69) ;  /* 0x000000010c987547 */ /* 0x000fec000b800000 */
[----:B------:R-:W-:Y:S01]  /*3ad0*/  UPLOP3.LUT UP2, UPT, UPT, UPT, UPT, 0x40, 0x4 ;  /* 0x000000000004789c */ /* 0x000fe20003f4e870 */
[----:B------:R-:W-:Y:S01]  /*3ae0*/  UMOV UR16, UR29 ;  /* 0x0000001d00107c82 */ /* 0x000fe20008000000 */
[----:B------:R-:W-:Y:S01]  /*3af0*/  UMOV UR15, UR28 ;  /* 0x0000001c000f7c82 */ /* 0x000fe20008000000 */
[----:B------:R-:W-:-:S08]  /*3b00*/  UMOV UR6, UR14 ;  /* 0x0000000e00067c82 */ /* 0x000fd00008000000 */
.L_x_72:
[----:B------:R-:W-:Y:S02]  /*3b10*/  UIADD3 UR16, UPT, UPT, UR16, 0x1, URZ ;  /* 0x0000000110107890 */ /* 0x000fe4000fffe0ff */
[----:B--2---:R-:W-:Y:S02]  /*3b20*/  ULEA UR5, UR6, UR17, 0x3 ;  /* 0x0000001106057291 */ /* 0x004fe4000f8e18ff */
[----:B------:R-:W-:Y:S01]  /*3b30*/  UISETP.NE.AND UP3, UPT, UR16, URZ, UPT ;  /* 0x000000ff1000728c */ /* 0x000fe2000bf65270 */
[----:B---3--:R-:W-:Y:S10]  /*3b40*/  @P2 BRA `(.L_x_70) ;  /* 0x00000000000c2947 */ /* 0x008ff40003800000 */
[----:B-1----:R-:W-:Y:S04]  /*3b50*/  SHF.L.U32 R3, R8, 0x1f, RZ ;  /* 0x0000001f08037819 */ /* 0x002fe800000006ff */
[----:B------:R-:W1:Y:S02]  /*3b60*/  SYNCS.PHASECHK.TRANS64.TRYWAIT P0, [UR5], R3 ;  /* 0x00000003ff0075a7 */ /* 0x000e640008001105 */
[----:B-1----:R-:W-:Y:S05]  /*3b70*/  @!P0 BRA `(.L_x_71) ;  /* 0x0000006400e48947 */ /* 0x002fea0003800000 */
.L_x_70:
[----:B------:R-:W-:Y:S01]  /*3b80*/  UISETP.NE.AND UP0, UPT, UR15, 0x1, UPT ;  /* 0x000000010f00788c */ /* 0x000fe2000bf05270 */
[----:B------:R-:W-:Y:S01]  /*3b90*/  PLOP3.LUT P2, PT, PT, PT, PT, 0x80, 0x8 ;  /* 0x000000000008781c */ /* 0x000fe20003f4f070 */
[----:B------:R-:W-:Y:S02]  /*3ba0*/  UIADD3 UR4, UPT, UPT, UR6, 0x1, URZ ;  /* 0x0000000106047890 */ /* 0x000fe4000fffe0ff */
[----:B------:R-:W-:Y:S02]  /*3bb0*/  ULEA UR12, UR6, UR21, 0xa ;  /* 0x00000015060c7291 */ /* 0x000fe4000f8e50ff */
[----:B------:R-:W-:Y:S01]  /*3bc0*/  UISETP.NE.AND UP1, UPT, UR4, 0xa, UPT ;  /* 0x0000000a0400788c */ /* 0x000fe2000bf25270 */
[----:B------:R-:W-:Y:S01]  /*3bd0*/  PLOP3.LUT P0, PT, PT, PT, UP0, 0x80, 0x8 ;  /* 0x000000000008781c */ /* 0x000fe20003f0f008 */
[----:B------:R-:W-:Y:S02]  /*3be0*/  UIADD3 UR10, UPT, UPT, UR12, 0x2, URZ ;  /* 0x000000020c0a7890 */ /* 0x000fe4000fffe0ff */
[----:B------:R-:W-:Y:S02]  /*3bf0*/  USEL UR7, URZ, 0x1, UP1 ;  /* 0x00000001ff077887 */ /* 0x000fe40008800000 */
[----:B------:R-:W-:Y:S02]  /*3c00*/  USEL UR14, UR4, URZ, UP1 ;  /* 0x000000ff040e7287 */ /* 0x000fe40008800000 */
[----:B------:R-:W-:Y:S02]  /*3c10*/  UIADD3 UR15, UPT, UPT, UR15, -0x1, URZ ;  /* 0xffffffff0f0f7890 */ /* 0x000fe4000fffe0ff */
[----:B------:R-:W-:Y:S01]  /*3c20*/  @UP0 ULEA UR4, UR14, UR17, 0x3 ;  /* 0x000000110e040291 */ /* 0x000fe2000f8e18ff */
[----:B------:R-:W-:Y:S01]  /*3c30*/  LOP3.LUT R8, R8, UR7, RZ, 0x3c, !PT ;  /* 0x0000000708087c12 */ /* 0x000fe2000f8e3cff */
[----:B------:R-:W-:Y:S01]  /*3c40*/  UIADD3 UR7, UPT, UPT, UR5, 0x50, URZ ;  /* 0x0000005005077890 */ /* 0x000fe2000fffe0ff */
[----:B------:R-:W-:Y:S02]  /*3c50*/  UMOV UR13, 0x80004020 ;  /* 0x80004020000d7882 */ /* 0x000fe40000000000 */
[----:B-1----:R-:W-:Y:S01]  /*3c60*/  @P0 SHF.L.U32 R0, R8, 0x1f, RZ ;  /* 0x0000001f08000819 */ /* 0x002fe200000006ff */
[----:B------:R-:W-:Y:S01]  /*3c70*/  UMOV UR5, 0x80004020 ;  /* 0x8000402000057882 */ /* 0x000fe20000000000 */
[----:B------:R-:W-:Y:S01]  /*3c80*/  UMOV UR11, 0x80004020 ;  /* 0x80004020000b7882 */ /* 0x000fe20000000000 */
[----:B------:R-:W-:Y:S01]  /*3c90*/  UMOV UR9, 0x80004020 ;  /* 0x8000402000097882 */ /* 0x000fe20000000000 */
[----:B------:R2:W3:Y:S01]  /*3ca0*/  @P0 SYNCS.PHASECHK.TRANS64.TRYWAIT P2, [UR4], R0 ;  /* 0x00000000ff0005a7 */ /* 0x0004e20008041104 */
[----:B------:R-:W-:Y:S03]  /*3cb0*/  ULEA UR4, UR6, UR20, 0x8 ;  /* 0x0000001406047291 */ /* 0x000fe6000f8e40ff */
[----:B------:R-:W-:Y:S01]  /*3cc0*/  UMOV UR6, UR14 ;  /* 0x0000000e00067c82 */ /* 0x000fe20008000000 */
[----:B------:R-:W-:Y:S05]  /*3cd0*/  UIADD3 UR8, UPT, UPT, UR4, 0x2, URZ ;  /* 0x0000000204087890 */ /* 0x000fea000fffe0ff */
[----:B------:R2:W-:Y:S01]  /*3ce0*/  UTCQMMA gdesc[UR4], gdesc[UR12], tmem[UR18], tmem[UR26], idesc[UR27], UP2 ;  /* 0x00ff1a0c040075ea */ /* 0x0005e20009000312 */
[----:B------:R-:W-:Y:S03]  /*3cf0*/  UPLOP3.LUT UP2, UPT, UPT, UPT, UPT, 0x80, 0x8 ;  /* 0x000000000008789c */ /* 0x000fe60003f4f070 */
[----:B------:R2:W-:Y:S01]  /*3d00*/  UTCQMMA gdesc[UR8], gdesc[UR10], tmem[UR18], tmem[UR24], idesc[UR25], UPT ;  /* 0x00ff180a080075ea */ /* 0x0005e2000b800312 */
[----:B------:R2:W-:Y:S01]  /*3d10*/  UTCBAR.MULTICAST [UR7], URZ, UR19 ;  /* 0x000000ff070073e9 */ /* 0x0005e20008000813 */
[----:B------:R-:W-:Y:S06]  /*3d20*/  BRA.U UP3, `(.L_x_72) ;  /* 0xfffffffd03787547 */ /* 0x000fec000b83ffff */
.L_x_69:
[----:B--2---:R-:W-:Y:S01]  /*3d30*/  UIADD3 UR4, UPT, UPT, UR22, 0x1, URZ ;  /* 0x0000000116047890 */ /* 0x004fe2000fffe0ff */
[C---:B------:R-:W-:Y:S01]  /*3d40*/  ISETP.NE.AND P0, PT, R10.reuse, 0x2, PT ;  /* 0x000000020a00780c */ /* 0x040fe20003f05270 */
[----:B------:R-:W-:Y:S02]  /*3d50*/  UIADD3 UR5, UPT, UPT, UR23, 0x110, URZ ;  /* 0x0000011017057890 */ /* 0x000fe4000fffe0ff */
[----:B------:R-:W-:Y:S01]  /*3d60*/  UISETP.NE.AND UP0, UPT, UR4, 0x4, UPT ;  /* 0x000000040400788c */ /* 0x000fe2000bf05270 */
[----:B-1----:R-:W-:Y:S02]  /*3d70*/  SEL R0, RZ, 0x1, P0 ;  /* 0x00000001ff007807 */ /* 0x002fe40000000000 */
[----:B------:R-:W-:Y:S01]  /*3d80*/  SEL R10, R10, RZ, P0 ;  /* 0x000000ff0a0a7207 */ /* 0x000fe20000000000 */
[----:B------:R-:W-:Y:S01]  /*3d90*/  USEL UR6, URZ, 0x1, UP0 ;  /* 0x00000001ff067887 */ /* 0x000fe20008000000 */
[----:B------:R-:W-:Y:S01]  /*3da0*/  LOP3.LUT R9, R9, R0, RZ, 0x3c, !PT ;  /* 0x0000000009097212 */ /* 0x000fe200078e3cff */
[----:B------:R-:W-:Y:S01]  /*3db0*/  USEL UR22, UR4, URZ, UP0 ;  /* 0x000000ff04167287 */ /* 0x000fe20008000000 */
[----:B------:R1:W-:Y:S03]  /*3dc0*/  UTCBAR [UR5], URZ ;  /* 0x000000ff050073e9 */ /* 0x0003e600080000ff */
[----:B------:R-:W-:Y:S01]  /*3dd0*/  LOP3.LUT R11, R11, UR6, RZ, 0x3c, !PT ;  /* 0x000000060b0b7c12 */ /* 0x000fe2000f8e3cff */
[----:B------:R-:W-:Y:S07]  /*3de0*/  @P1 BRA `(.L_x_73) ;  /* 0xfffffff800b01947 */ /* 0x000fee000383ffff */
[----:B------:R-:W2:Y:S01]  /*3df0*/  S2UR UR8, SR_CgaCtaId ;  /* 0x00000000000879c3 */ /* 0x000ea20000008800 */
[----:B------:R-:W-:Y:S01]  /*3e00*/  ELECT P0, URZ, PT ;  /* 0x0000000000ff782f */ /* 0x000fe20003800000 */
[----:B------:R-:W-:Y:S01]  /*3e10*/  IMAD.MOV.U32 R0, RZ, RZ, 0x1 ;  /* 0x00000001ff007424 */ /* 0x000fe200078e00ff */
[----:B------:R-:W-:Y:S01]  /*3e20*/  UIADD3 UR17, UPT, UPT, UR17, 0x130, URZ ;  /* 0x0000013011117890 */ /* 0x000fe2000fffe0ff */
[----:B------:R-:W-:Y:S01]  /*3e30*/  SHF.L.U32 R3, R11, 0x1f, RZ ;  /* 0x0000001f0b037819 */ /* 0x000fe200000006ff */
[----:B------:R-:W-:-:S03]  /*3e40*/  UMOV UR4, 0x40 ;  /* 0x0000004000047882 */ /* 0x000fc60000000000 */
[----:B------:R-:W-:Y:S01]  /*3e50*/  UVIRTCOUNT.DEALLOC.SMPOOL 0x80 ;  /* 0x000000800000784c */ /* 0x000fe20000000000 */
[----:B--2---:R-:W-:Y:S02]  /*3e60*/  ULEA UR8, UR8, UR4, 0x18 ;  /* 0x0000000408087291 */ /* 0x004fe4000f8ec0ff */
[----:B------:R-:W-:-:S07]  /*3e70*/  ULEA UR4, UR22, UR17, 0x3 ;  /* 0x0000001116047291 */ /* 0x000fce000f8e18ff */
[----:B------:R2:W-:Y:S02]  /*3e80*/  @P0 STS.U8 [UR8+0x1c], R0 ;  /* 0x00001c00ff000988 */ /* 0x0005e40008000008 */
[----:B------:R-:W4:Y:S02]  /*3e90*/  SYNCS.PHASECHK.TRANS64.TRYWAIT P0, [UR4], R3 ;  /* 0x00000003ff0075a7 */ /* 0x000f240008001104 */
[----:B--2-4-:R-:W-:Y:S05]  /*3ea0*/  @!P0 BRA `(.L_x_74) ;  /* 0x0000006400308947 */ /* 0x014fea0003800000 */
.L_x_171:
[----:B------:R-:W-:-:S04]  /*3eb0*/  UIADD3 UR4, UPT, UPT, UR22, 0x1, URZ ;  /* 0x0000000116047890 */ /* 0x000fc8000fffe0ff */
[----:B------:R-:W-:-:S04]  /*3ec0*/  UISETP.NE.AND UP0, UPT, UR4, 0x4, UPT ;  /* 0x000000040400788c */ /* 0x000fc8000bf05270 */
[----:B------:R-:W-:Y:S02]  /*3ed0*/  USEL UR6, URZ, 0x1, UP0 ;  /* 0x00000001ff067887 */ /* 0x000fe40008000000 */
[----:B------:R-:W-:-:S04]  /*3ee0*/  USEL UR4, UR4, URZ, UP0 ;  /* 0x000000ff04047287 */ /* 0x000fc80008000000 */
[----:B-1----:R-:W-:Y:S01]  /*3ef0*/  ULEA UR5, UR4, UR17, 0x3 ;  /* 0x0000001104057291 */ /* 0x002fe2000f8e18ff */
[----:B------:R-:W-:-:S04]  /*3f00*/  LOP3.LUT R2, R11, UR6, RZ, 0x3c, !PT ;  /* 0x000000060b027c12 */ /* 0x000fc8000f8e3cff */
[----:B--2---:R-:W-:-:S04]  /*3f10*/  SHF.L.U32 R3, R2, 0x1f, RZ ;  /* 0x0000001f02037819 */ /* 0x004fc800000006ff */
[----:B------:R-:W1:Y:S02]  /*3f20*/  SYNCS.PHASECHK.TRANS64.TRYWAIT P0, [UR5], R3 ;  /* 0x00000003ff0075a7 */ /* 0x000e640008001105 */
[----:B-1----:R-:W-:Y:S05]  /*3f30*/  @!P0 BRA `(.L_x_75) ;  /* 0x0000006400248947 */ /* 0x002fea0003800000 */
.L_x_173:
        /* <DEDUP_REMOVED lines=9> */
.L_x_175:
[----:B------:R-:W-:-:S04]  /*3fd0*/  UIADD3 UR4, UPT, UPT, UR4, 0x1, URZ ;  /* 0x0000000104047890 */ /* 0x000fc8000fffe0ff */
[----:B------:R-:W-:-:S04]  /*3fe0*/  UISETP.NE.AND UP0, UPT, UR4, 0x4, UPT ;  /* 0x000000040400788c */ /* 0x000fc8000bf05270 */
[----:B------:R-:W-:Y:S02]  /*3ff0*/  USEL UR5, URZ, 0x1, UP0 ;  /* 0x00000001ff057887 */ /* 0x000fe40008000000 */
[----:B------:R-:W-:-:S04]  /*4000*/  USEL UR4, UR4, URZ, UP0 ;  /* 0x000000ff04047287 */ /* 0x000fc80008000000 */
[----:B------:R-:W-:Y:S01]  /*4010*/  ULEA UR4, UR4, UR17, 0x3 ;  /* 0x0000001104047291 */ /* 0x000fe2000f8e18ff */
[----:B-1----:R-:W-:-:S04]  /*4020*/  LOP3.LUT R3, R2, UR5, RZ, 0x3c, !PT ;  /* 0x0000000502037c12 */ /* 0x002fc8000f8e3cff */
[----:B------:R-:W-:-:S04]  /*4030*/  SHF.L.U32 R3, R3, 0x1f, RZ ;  /* 0x0000001f03037819 */ /* 0x000fc800000006ff */
[----:B------:R-:W1:Y:S02]  /*4040*/  SYNCS.PHASECHK.TRANS64.TRYWAIT P0, [UR4], R3 ;  /* 0x00000003ff0075a7 */ /* 0x000e640008001104 */
[----:B-1----:R-:W-:Y:S05]  /*4050*/  @!P0 BRA `(.L_x_77) ;  /* 0x00000064000c8947 */ /* 0x002fea0003800000 */
.L_x_177:
[----:B------:R-:W-:Y:S01]  /*4060*/  NOP ;  /* 0x0000000000007918 */ /* 0x000fe20000000000 */
[----:B-1----:R-:W1:Y:S01]  /*4070*/  LDS R0, [UR8+0x14] ;  /* 0x00001408ff007984 */ /* 0x002e620008000800 */
[----:B------:R-:W-:Y:S01]  /*4080*/  ULOP3.LUT UR4, UR30, 0xffff, URZ, 0xc0, !UPT ;  /* 0x0000ffff1e047892 */ /* 0x000fe2000f8ec0ff */
[----:B------:R-:W-:Y:S01]  /*4090*/  UMOV UR5, 0xffff ;  /* 0x0000ffff00057882 */ /* 0x000fe20000000000 */
[----:B------:R-:W-:Y:S02]  /*40a0*/  UMOV UR6, 0x1 ;  /* 0x0000000100067882 */ /* 0x000fe40000000000 */
[----:B------:R-:W-:-:S04]  /*40b0*/  USHF.R.U32.HI UR4, URZ, 0x5, UR4 ;  /* 0x00000005ff047899 */ /* 0x000fc80008011604 */
[----:B------:R-:W-:Y:S02]  /*40c0*/  USHF.L.U32 UR5, UR5, UR4, URZ ;  /* 0x0000000405057299 */ /* 0x000fe400080006ff */
[----:B------:R-:W-:-:S04]  /*40d0*/  USHF.L.U32 UR4, UR6, UR4, URZ ;  /* 0x0000000406047299 */ /* 0x000fc800080006ff */
[----:B-1----:R-:W-:-:S04]  /*40e0*/  LOP3.LUT R0, R0, UR5, RZ, 0xc0, !PT ;  /* 0x0000000500007c12 */ /* 0x002fc8000f8ec0ff */
[----:B------:R-:W-:-:S13]  /*40f0*/  ISETP.NE.AND P0, PT, R0, UR5, PT ;  /* 0x0000000500007c0c */ /* 0x000fda000bf05270 */
[----:B------:R-:W-:Y:S05]  /*4100*/  @P0 BRA `(.L_x_78) ;  /* 0x0000000000580947 */ /* 0x000fea0003800000 */
[----:B------:R-:W1:Y:S02]  /*4110*/  LDS R0, [UR8+0x18] ;  /* 0x00001808ff007984 */ /* 0x000e640008000800 */
[----:B-1----:R-:W-:-:S04]  /*4120*/  LOP3.LUT R0, R0, UR4, RZ, 0xc0, !PT ;  /* 0x0000000400007c12 */ /* 0x002fc8000f8ec0ff */
[----:B------:R-:W-:-:S13]  /*4130*/  ISETP.NE.AND P0, PT, R0, UR4, PT ;  /* 0x0000000400007c0c */ /* 0x000fda000bf05270 */
[----:B------:R-:W-:Y:S05]  /*4140*/  @P0 BRA `(.L_x_79) ;  /* 0x00000000003c0947 */ /* 0x000fea0003800000 */
[----:B------:R-:W1:Y:S01]  /*4150*/  S2R R2, SR_LANEID ;  /* 0x0000000000027919 */ /* 0x000e620000000000 */
[----:B------:R-:W-:Y:S01]  /*4160*/  ULOP3.LUT UR5, URZ, UR5, URZ, 0x33, !UPT ;  /* 0x00000005ff057292 */ /* 0x000fe2000f8e33ff */
[----:B------:R-:W-:Y:S01]  /*4170*/  LOP3.LUT R4, RZ, UR4, RZ, 0x33, !PT ;  /* 0x00000004ff047c12 */ /* 0x000fe2000f8e33ff */
[----:B------:R-:W-:Y:S02]  /*4180*/  VOTEU.ANY UR4, UPT, PT ;  /* 0x0000000000047886 */ /* 0x000fe400038e0100 */
[----:B------:R-:W-:Y:S01]  /*4190*/  UFLO.U32 UR4, UR4 ;  /* 0x00000004000472bd */ /* 0x000fe200080e0000 */
[----:B------:R-:W2:Y:S01]  /*41a0*/  REDUX UR6, R4 ;  /* 0x00000000040673c4 */ /* 0x000ea20000000000 */
[----:B------:R-:W-:-:S06]  /*41b0*/  IMAD.U32 R0, RZ, RZ, UR5 ;  /* 0x00000005ff007e24 */ /* 0x000fcc000f8e00ff */
[----:B------:R4:W-:Y:S01]  /*41c0*/  UTCATOMSWS.AND URZ, UR5 ;  /* 0x0000000500ff79e3 */ /* 0x0009e20008000000 */
[----:B------:R-:W3:Y:S01]  /*41d0*/  REDUX UR7, R0 ;  /* 0x00000000000773c4 */ /* 0x000ee20000000000 */
[----:B-1----:R-:W-:Y:S01]  /*41e0*/  ISETP.EQ.U32.AND P0, PT, R2, UR4, PT ;  /* 0x0000000402007c0c */ /* 0x002fe2000bf02070 */
[----:B--2---:R-:W-:Y:S01]  /*41f0*/  IMAD.U32 R2, RZ, RZ, UR6 ;  /* 0x00000006ff027e24 */ /* 0x004fe2000f8e00ff */
[----:B---3--:R-:W-:-:S11]  /*4200*/  MOV R3, UR7 ;  /* 0x0000000700037c02 */ /* 0x008fd60008000f00 */
[----:B------:R4:W-:Y:S04]  /*4210*/  @P0 ATOMS.AND RZ, [UR8+0x14], R3 ;  /* 0x00001403ffff098c */ /* 0x0009e8000a800008 */
[----:B------:R4:W-:Y:S01]  /*4220*/  @P0 ATOMS.AND RZ, [UR8+0x18], R2 ;  /* 0x00001802ffff098c */ /* 0x0009e2000a800008 */
[----:B------:R-:W-:Y:S05]  /*4230*/  BRA `(.L_x_80) ;  /* 0x0000000000147947 */ /* 0x000fea0003800000 */
.L_x_79:
[----:B------:R-:W-:Y:S02]  /*4240*/  MOV R2, 0x4260 ;  /* 0x0000426000027802 */ /* 0x000fe40000000f00 */
[----:B---3-5:R-:W-:Y:S05]  /*4250*/  CALL.REL.NOINC `($__internal_0_$__cuda_sm10x_tcgen05_guardrail_trap_col_being_dealloced_not_returned_by_alloc) ;  /* 0x0000006400f07944 */ /* 0x028fea0003c00000 */
[----:B------:R-:W-:Y:S05]  /*4260*/  BRA `(.L_x_80) ;  /* 0x0000000000087947 */ /* 0x000fea0003800000 */
.L_x_78:
[----:B------:R-:W-:Y:S02]  /*4270*/  MOV R2, 0x4290 ;  /* 0x0000429000027802 */ /* 0x000fe40000000f00 */
[----:B---3-5:R-:W-:Y:S05]  /*4280*/  CALL.REL.NOINC `($__internal_2_$__cuda_sm10x_tcgen05_guardrail_trap_unallocated_columns_being_dealloced) ;  /* 0x0000006400fc7944 */ /* 0x028fea0003c00000 */
.L_x_80:
[----:B------:R-:W-:Y:S01]  /*4290*/  NOP ;  /* 0x0000000000007918 */ /* 0x000fe20000000000 */
[----:B----4-:R-:W-:Y:S05]  /*42a0*/  EXIT ;  /* 0x000000000000794d */ /* 0x010fea0003800000 */
.L_x_62:
[----:B------:R-:W-:-:S09]  /*42b0*/  UISETP.NE.OR UP0, UPT, UR18, 0x3, !UP3 ;  /* 0x000000031200788c */ /* 0x000fd2000df05670 */
[----:B------:R-:W-:Y:S05]  /*42c0*/  BRA.U UP0, `(.L_x_81) ;  /* 0x0000001100847547 */ /* 0x000fea000b800000 */
[----:B------:R-:W2:Y:S01]  /*42d0*/  LDCU.64 UR4, c[0x0][0x888] ;  /* 0x00011100ff0477ac */ /* 0x000ea20008000a00 */
[----:B------:R-:W3:Y:S01]  /*42e0*/  S2UR UR8, SR_CgaCtaId ;  /* 0x00000000000879c3 */ /* 0x000ee20000008800 */
[----:B------:R-:W-:Y:S02]  /*42f0*/  HFMA2 R9, -RZ, RZ, 0, 0 ;  /* 0x00000000ff097431 */ /* 0x000fe400000001ff */
[----:B------:R-:W-:Y:S01]  /*4300*/  IMAD.MOV.U32 R11, RZ, RZ, 0x1 ;  /* 0x00000001ff0b7424 */ /* 0x000fe200078e00ff */
[----:B------:R-:W4:Y:S01]  /*4310*/  LDCU UR40, c[0x0][0x370] ;  /* 0x00006e00ff2877ac */ /* 0x000f220008000800 */
[----:B------:R-:W-:Y:S01]  /*4320*/  IMAD.MOV.U32 R10, RZ, RZ, RZ ;  /* 0x000000ffff0a7224 */ /* 0x000fe200078e00ff */
[----:B------:R-:W-:Y:S01]  /*4330*/  MOV R3, 0x1000 ;  /* 0x0000100000037802 */ /* 0x000fe20000000f00 */
[----:B------:R-:W4:Y:S01]  /*4340*/  LDCU.128 UR44, c[0x0][0xb10] ;  /* 0x00016200ff2c77ac */ /* 0x000f220008000c00 */
[----:B------:R-:W1:Y:S01]  /*4350*/  LDC.64 R12, c[0x0][0x348] ;  /* 0x0000d200ff0c7b82 */ /* 0x000e620000000a00 */
[----:B------:R-:W3:Y:S01]  /*4360*/  LDCU UR37, c[0x0][0x374] ;  /* 0x00006e80ff2577ac */ /* 0x000ee20008000800 */
[----:B------:R-:W3:Y:S01]  /*4370*/  LDCU.64 UR38, c[0x0][0x890] ;  /* 0x00011200ff2677ac */ /* 0x000ee20008000a00 */
[----:B------:R-:W3:Y:S01]  /*4380*/  LDCU UR15, c[0x0][0xb0c] ;  /* 0x00016180ff0f77ac */ /* 0x000ee20008000800 */
[----:B--2---:R-:W-:Y:S01]  /*4390*/  UISETP.NE.U32.AND UP0, UPT, UR4, URZ, UPT ;  /* 0x000000ff0400728c */ /* 0x004fe2000bf05070 */
[----:B------:R-:W2:Y:S01]  /*43a0*/  LDCU UR54, c[0x0][0xb20] ;  /* 0x00016400ff3677ac */ /* 0x000ea20008000800 */
[----:B------:R-:W2:Y:S01]  /*43b0*/  LDCU UR4, c[0x0][0xb30] ;  /* 0x00016600ff0477ac */ /* 0x000ea20008000800 */
[----:B------:R-:W-:Y:S01]  /*43c0*/  UMOV UR21, 0x400 ;  /* 0x0000040000157882 */ /* 0x000fe20000000000 */
[----:B----4-:R-:W-:-:S02]  /*43d0*/  UIMAD.WIDE.U32 UR52, UR40, UR44, URZ ;  /* 0x0000002c283472a5 */ /* 0x010fc4000f8e00ff */
[----:B---3--:R-:W-:Y:S02]  /*43e0*/  UIMAD.WIDE.U32 UR6, UR37, UR47, URZ ;  /* 0x0000002f250672a5 */ /* 0x008fe4000f8e00ff */
[----:B------:R-:W-:Y:S02]  /*43f0*/  ULEA UR21, UR8, UR21, 0x18 ;  /* 0x0000001508157291 */ /* 0x000fe4000f8ec0ff */
[----:B------:R-:W-:Y:S02]  /*4400*/  UISETP.NE.U32.AND UP6, UPT, UR38, URZ, UPT ;  /* 0x000000ff2600728c */ /* 0x000fe4000bfc5070 */
[----:B------:R-:W-:Y:S02]  /*4410*/  UIADD3 UR43, UPT, UPT, UR21, 0xb8, URZ ;  /* 0x000000b8152b7890 */ /* 0x000fe4000fffe0ff */
[----:B------:R-:W-:Y:S02]  /*4420*/  UIADD3 UR33, UPT, UPT, UR21, 0xa0, URZ ;  /* 0x000000a015217890 */ /* 0x000fe4000fffe0ff */
[----:B------:R-:W-:-:S02]  /*4430*/  UIADD3 UR25, UPT, UPT, UR21, 0xa8, URZ ;  /* 0x000000a815197890 */ /* 0x000fc4000fffe0ff */
[----:B------:R-:W-:Y:S02]  /*4440*/  UIADD3 UR17, UPT, UPT, UR21, 0xb0, URZ ;  /* 0x000000b015117890 */ /* 0x000fe4000fffe0ff */
[----:B------:R-:W-:Y:S02]  /*4450*/  UISETP.NE.AND.EX UP5, UPT, UR5, URZ, UPT, UP0 ;  /* 0x000000ff0500728c */ /* 0x000fe4000bfa5300 */
[----:B------:R-:W-:Y:S01]  /*4460*/  UISETP.NE.AND UP0, UPT, UR42, 0x1, UPT ;  /* 0x000000012a00788c */ /* 0x000fe2000bf05270 */
[----:B------:R-:W-:Y:S01]  /*4470*/  UMOV UR52, UR53 ;  /* 0x0000003500347c82 */ /* 0x000fe20008000000 */
[----:B------:R-:W-:Y:S01]  /*4480*/  UMOV UR51, UR7 ;  /* 0x0000000700337c82 */ /* 0x000fe20008000000 */
[----:B------:R-:W-:Y:S02]  /*4490*/  USEL UR41, URZ, 0x1, UP4 ;  /* 0x00000001ff297887 */ /* 0x000fe4000a000000 */
[----:B------:R-:W-:Y:S02]  /*44a0*/  UISETP.NE.AND UP0, UPT, UR15, 0x1, UPT ;  /* 0x000000010f00788c */ /* 0x000fe4000bf05270 */
[----:B------:R-:W-:-:S02]  /*44b0*/  UPLOP3.LUT UP4, UPT, UPT, UPT, UPT, 0x40, 0x4 ;  /* 0x000000000004789c */ /* 0x000fc40003f8e870 */
[----:B------:R-:W-:Y:S01]  /*44c0*/  UISETP.GE.AND UP2, UPT, UR42, 0x1, UPT ;  /* 0x000000012a00788c */ /* 0x000fe2000bf46270 */
[----:B------:R-:W3:Y:S01]  /*44d0*/  LDCU.64 UR22, c[0x0][0xb28] ;  /* 0x00016500ff1677ac */ /* 0x000ee20008000a00 */
[----:B------:R-:W-:Y:S02]  /*44e0*/  UISETP.NE.AND.EX UP6, UPT, UR39, URZ, UPT, UP6 ;  /* 0x000000ff2700728c */ /* 0x000fe4000bfc5360 */
[----:B------:R-:W-:Y:S02]  /*44f0*/  UPRMT UR43, UR8, 0x654, UR43 ;  /* 0x00000654082b7896 */ /* 0x000fe4000800002b */
[----:B------:R-:W-:Y:S02]  /*4500*/  UPRMT UR50, UR8, 0x654, UR33 ;  /* 0x0000065408327896 */ /* 0x000fe40008000021 */
[----:B------:R-:W-:Y:S02]  /*4510*/  UPRMT UR49, UR8, 0x654, UR25 ;  /* 0x0000065408317896 */ /* 0x000fe40008000019 */
[----:B------:R-:W-:-:S02]  /*4520*/  UPRMT UR48, UR8, 0x654, UR17 ;  /* 0x0000065408307896 */ /* 0x000fc40008000011 */
[----:B------:R-:W-:Y:S02]  /*4530*/  USHF.R.U32.HI UR52, URZ, UR45, UR52 ;  /* 0x0000002dff347299 */ /* 0x000fe40008011634 */
[----:B--2---:R-:W-:Y:S02]  /*4540*/  USHF.R.U32.HI UR51, URZ, UR54, UR51 ;  /* 0x00000036ff337299 */ /* 0x004fe40008011633 */
[----:B------:R-:W-:Y:S02]  /*4550*/  UISETP.NE.AND UP0, UPT, UR46, 0x1, UPT ;  /* 0x000000012e00788c */ /* 0x000fe4000bf05270 */
[----:B-1----:R-:W-:-:S11]  /*4560*/  UISETP.NE.AND UP3, UPT, UR4, 0x1, UPT ;  /* 0x000000010400788c */ /* 0x002fd6000bf65270 */
.L_x_92:
[C---:B------:R-:W-:Y:S02]  /*4570*/  LEA R8, R10.reuse, UR21, 0x3 ;  /* 0x000000150a087c11 */ /* 0x040fe4000f8e18ff */
[----:B------:R-:W-:Y:S02]  /*4580*/  SHF.L.U32 R5, R9, 0x1f, RZ ;  /* 0x0000001f09057819 */ /* 0x000fe400000006ff */
[----:B------:R-:W-:Y:S02]  /*4590*/  LEA R6, R10, UR21, 0x4 ;  /* 0x000000150a067c11 */ /* 0x000fe4000f8e20ff */
[----:B-1----:R-:W1:Y:S02]  /*45a0*/  SYNCS.PHASECHK.TRANS64.TRYWAIT P0, [R8+URZ+0xf0], R5 ;  /* 0x0000f005080075a7 */ /* 0x002e6400080011ff */
[----:B-1----:R-:W-:Y:S05]  /*45b0*/  @!P0 BRA `(.L_x_82) ;  /* 0x0000005c00cc8947 */ /* 0x002fea0003800000 */
.L_x_178:
[----:B-1----:R-:W1:Y:S01]  /*45c0*/  LDS.128 R4, [R6+0x180] ;  /* 0x0001800006047984 */ /* 0x002e620000000c00 */
[----:B------:R-:W-:Y:S01]  /*45d0*/  UISETP.GE.AND UP0, UPT, UR42, 0x1, UPT ;  /* 0x000000012a00788c */ /* 0x000fe2000bf06270 */
[----:B------:R-:W-:Y:S01]  /*45e0*/  @!PT LDS RZ, [RZ] ;  /* 0x00000000fffff984 */ /* 0x000fe20000000800 */
[----:B------:R-:W-:Y:S01]  /*45f0*/  @!PT LDS RZ, [RZ] ;  /* 0x00000000fffff984 */ /* 0x000fe20000000800 */
[----:B------:R-:W-:Y:S01]  /*4600*/  @!PT LDS RZ, [RZ] ;  /* 0x00000000fffff984 */ /* 0x000fe20000000800 */
[----:B------:R-:W-:Y:S01]  /*4610*/  @!PT LDS RZ, [RZ] ;  /* 0x00000000fffff984 */ /* 0x000fe20000000800 */
[----:B------:R2:W-:Y:S06]  /*4620*/  MEMBAR.ALL.CTA ;  /* 0x0000000000007992 */ /* 0x0005ec0000008000 */
[----:B--2---:R-:W2:Y:S01]  /*4630*/  FENCE.VIEW.ASYNC.S ;  /* 0x00000000000073c6 */ /* 0x004ea20000000000 */
[----:B-1----:R-:W-:Y:S11]  /*4640*/  LOP3.LUT P0, RZ, R6, 0x1, RZ, 0xc0, !PT ;  /* 0x0000000106ff7812 */ /* 0x002ff6000780c0ff */
[----:B------:R-:W-:Y:S02]  /*4650*/  @!UPT UIADD3 URZ, UPT, UPT, URZ, URZ, URZ ;  /* 0x000000fffffff290 */ /* 0x000fe4000fffe0ff */
[----:B--2---:R-:W-:Y:S01]  /*4660*/  VOTEU.ANY UP2, P0 ;  /* 0x0000000000ff7886 */ /* 0x004fe20000040100 */
[----:B------:R-:W-:Y:S11]  /*4670*/  PLOP3.LUT P0, PT, PT, PT, UP2, 0x80, 0x8 ;  /* 0x000000000008781c */ /* 0x000ff60003f0f028 */
[----:B------:R-:W-:Y:S02]  /*4680*/  @!UPT UIADD3 URZ, UPT, UPT, URZ, URZ, URZ ;  /* 0x000000fffffff290 */ /* 0x000fe4000fffe0ff */
[----:B------:R-:W-:Y:S02]  /*4690*/  @P0 SHF.R.U32.HI R0, RZ, 0x10, R5 ;  /* 0x00000010ff000819 */ /* 0x000fe40000011605 */
[----:B------:R-:W-:Y:S02]  /*46a0*/  @P0 MOV R2, R4 ;  /* 0x0000000400020202 */ /* 0x000fe40000000f00 */
[----:B------:R-:W-:Y:S01]  /*46b0*/  @P0 R2UR UR4, R0 ;  /* 0x00000000000402ca */ /* 0x000fe200000e0000 */
[----:B------:R-:W-:Y:S01]  /*46c0*/  VIADD R0, R8, 0x100 ;  /* 0x0000010008007836 */ /* 0x000fe20000000000 */
[----:B------:R-:W-:Y:S02]  /*46d0*/  @P0 LOP3.LUT R4, R5, 0xffff, RZ, 0xc0, !PT ;  /* 0x0000ffff05040812 */ /* 0x000fe400078ec0ff */
[----:B------:R-:W-:Y:S02]  /*46e0*/  @P0 R2UR UR6, R2 ;  /* 0x00000000020602ca */ /* 0x000fe400000e0000 */
[----:B------:R-:W-:Y:S02]  /*46f0*/  PRMT R0, RZ, 0x654, R0 ;  /* 0x00000654ff007816 */ /* 0x000fe40000000000 */
[----:B------:R-:W-:Y:S02]  /*4700*/  @P0 R2UR UR5, R4 ;  /* 0x00000000040502ca */ /* 0x000fe400000e0000 */
[----:B------:R1:W-:Y:S03]  /*4710*/  SYNCS.ARRIVE.TRANS64.RED.A1T0 RZ, [R0+URZ], RZ ;  /* 0x000000ff00ff79a7 */ /* 0x0003e600081004ff */
[----:B------:R-:W-:Y:S04]  /*4720*/  @UP2 UMOV UR29, UR4 ;  /* 0x00000004001d2c82 */ /* 0x000fe80008000000 */
[----:B------:R-:W-:Y:S04]  /*4730*/  @UP2 UMOV UR14, UR6 ;  /* 0x00000006000e2c82 */ /* 0x000fe80008000000 */
[----:B------:R-:W-:Y:S01]  /*4740*/  @UP2 UMOV UR13, UR5 ;  /* 0x00000005000d2c82 */ /* 0x000fe20008000000 */
[----:B------:R-:W-:Y:S05]  /*4750*/  BRA.U !UP0, `(.L_x_83) ;  /* 0x0000000108c07547 */ /* 0x000fea000b800000 */
[----:B------:R-:W-:Y:S02]  /*4760*/  UIMAD.WIDE.U32 UR18, UR13, UR47, URZ ;  /* 0x0000002f0d1272a5 */ /* 0x000fe4000f8e00ff */
[----:B------:R-:W-:Y:S02]  /*4770*/  UP2UR UR16, UPR, URZ, 0x4 ;  /* 0x00000004ff107883 */ /* 0x000fe40008000000 */
[----:B------:R-:W-:Y:S02]  /*4780*/  UISETP.NE.AND UP2, UPT, UR46, 0x1, UPT ;  /* 0x000000012e00788c */ /* 0x000fe4000bf45270 */
[----:B------:R-:W-:Y:S02]  /*4790*/  UIMAD.WIDE.U32 UR26, UR14, UR44, URZ ;  /* 0x0000002c0e1a72a5 */ /* 0x000fe4000f8e00ff */
[----:B------:R-:W-:Y:S02]  /*47a0*/  USEL UR4, UR37, UR51, !UP2 ;  /* 0x0000003325047287 */ /* 0x000fe4000d000000 */
[----:B------:R-:W-:Y:S02]  /*47b0*/  UISETP.NE.AND UP0, UPT, UR15, 0x1, UPT ;  /* 0x000000010f00788c */ /* 0x000fe4000bf05270 */
[----:B------:R-:W-:Y:S02]  /*47c0*/  UP2UR UR20, UPR, URZ, 0x2 ;  /* 0x00000002ff147883 */ /* 0x000fe40008000000 */
[----:B------:R-:W-:Y:S02]  /*47d0*/  UISETP.NE.AND UP1, UPT, UR42, 0x1, UPT ;  /* 0x000000012a00788c */ /* 0x000fe4000bf25270 */
[----:B---3--:R-:W-:Y:S02]  /*47e0*/  UIMAD.WIDE.U32 UR8, UR4, UR22, URZ ;  /* 0x00000016040872a5 */ /* 0x008fe4000f8e00ff */
[----:B------:R-:W-:Y:S01]  /*47f0*/  USEL UR7, UR40, UR52, !UP0 ;  /* 0x0000003428077287 */ /* 0x000fe2000c000000 */
[----:B------:R-:W-:Y:S02]  /*4800*/  UMOV UR5, UR19 ;  /* 0x0000001300057c82 */ /* 0x000fe40008000000 */
[----:B------:R-:W-:Y:S02]  /*4810*/  USHF.R.U32.HI UR6, URZ, UR54, UR5 ;  /* 0x00000036ff067299 */ /* 0x000fe40008011605 */
[----:B------:R-:W-:Y:S02]  /*4820*/  UIMAD.WIDE.U32 UR10, UR7, UR22, URZ ;  /* 0x00000016070a72a5 */ /* 0x000fe4000f8e00ff */
[----:B------:R-:W-:Y:S02]  /*4830*/  USEL UR6, UR13, UR6, !UP2 ;  /* 0x000000060d067287 */ /* 0x000fe4000d000000 */
[----:B------:R-:W-:Y:S01]  /*4840*/  UISETP.NE.AND UP2, UPT, UR16, URZ, UPT ;  /* 0x000000ff1000728c */ /* 0x000fe2000bf45270 */
[----:B------:R-:W-:Y:S02]  /*4850*/  UMOV UR5, UR27 ;  /* 0x0000001b00057c82 */ /* 0x000fe40008000000 */
[----:B------:R-:W-:Y:S03]  /*4860*/  USHF.R.U32.HI UR12, URZ, UR45, UR5 ;  /* 0x0000002dff0c7299 */ /* 0x000fe60008011605 */
[----:B------:R-:W-:Y:S02]  /*4870*/  UMOV UR5, UR9 ;  /* 0x0000000900057c82 */ /* 0x000fe40008000000 */
[----:B------:R-:W-:Y:S03]  /*4880*/  @UP1 USHF.R.U32.HI UR4, URZ, UR23, UR5 ;  /* 0x00000017ff041299 */ /* 0x000fe60008011605 */
[----:B------:R-:W-:Y:S01]  /*4890*/  UMOV UR5, UR11 ;  /* 0x0000000b00057c82 */ /* 0x000fe20008000000 */
[----:B------:R-:W-:Y:S02]  /*48a0*/  UIMAD UR4, UR42, UR4, URZ ;  /* 0x000000042a0472a4 */ /* 0x000fe4000f8e02ff */
[----:B------:R-:W-:Y:S02]  /*48b0*/  @UP1 USHF.R.U32.HI UR7, URZ, UR23, UR5 ;  /* 0x00000017ff071299 */ /* 0x000fe40008011605 */
[----:B------:R-:W-:Y:S02]  /*48c0*/  USEL UR5, UR14, UR12, !UP0 ;  /* 0x0000000c0e057287 */ /* 0x000fe4000c000000 */
[----:B------:R-:W-:Y:S02]  /*48d0*/  UIMAD.WIDE.U32 UR10, UR6, UR22, URZ ;  /* 0x00000016060a72a5 */ /* 0x000fe4000f8e00ff */
[----:B------:R-:W-:Y:S02]  /*48e0*/  UIMAD UR8, UR42, UR7, URZ ;  /* 0x000000072a0872a4 */ /* 0x000fe4000f8e02ff */
[----:B------:R-:W-:Y:S03]  /*48f0*/  UISETP.GE.AND UP0, UPT, UR6, UR4, UPT ;  /* 0x000000040600728c */ /* 0x000fe6000bf06270 */
[----:B------:R-:W-:Y:S01]  /*4900*/  UMOV UR4, UR11 ;  /* 0x0000000b00047c82 */ /* 0x000fe20008000000 */
[----:B------:R-:W-:Y:S02]  /*4910*/  UISETP.GE.OR UP0, UPT, UR5, UR8, UP0 ;  /* 0x000000080500728c */ /* 0x000fe40008706670 */
[----:B------:R-:W-:Y:S02]  /*4920*/  USHF.R.U32.HI UR4, URZ, UR23, UR4 ;  /* 0x00000017ff047299 */ /* 0x000fe40008011604 */
[----:B------:R-:W-:Y:S02]  /*4930*/  UIMAD.WIDE.U32 UR8, UR5, UR22, URZ ;  /* 0x00000016050872a5 */ /* 0x000fe4000f8e00ff */
[----:B------:R-:W-:Y:S04]  /*4940*/  USEL UR10, UR6, UR4, !UP1 ;  /* 0x00000004060a7287 */ /* 0x000fe8000c800000 */
[----:B------:R-:W-:Y:S01]  /*4950*/  UIADD3 UR11, UPT, UPT, -UR10, URZ, URZ ;  /* 0x000000ff0a0b7290 */ /* 0x000fe2000fffe1ff */
[----:B------:R-:W-:Y:S02]  /*4960*/  @!UP0 UMOV UR4, UR9 ;  /* 0x0000000900048c82 */ /* 0x000fe40008000000 */
[----:B------:R-:W-:Y:S02]  /*4970*/  @!UP0 USHF.R.U32.HI UR4, URZ, UR23, UR4 ;  /* 0x00000017ff048299 */ /* 0x000fe40008011604 */
[----:B------:R-:W-:Y:S02]  /*4980*/  UIMAD UR8, UR42, UR11, UR6 ;  /* 0x0000000b2a0872a4 */ /* 0x000fe4000f8e0206 */
[----:B------:R-:W-:Y:S02]  /*4990*/  @!UP0 USEL UR4, UR5, UR4, !UP1 ;  /* 0x0000000405048287 */ /* 0x000fe4000c800000 */
[----:B------:R-:W-:Y:S02]  /*49a0*/  UISETP.NE.AND UP1, UPT, UR20, URZ, UPT ;  /* 0x000000ff1400728c */ /* 0x000fe4000bf25270 */
[----:B------:R-:W-:Y:S02]  /*49b0*/  @!UP0 UIMAD UR8, UR7, UR8, UR4 ;  /* 0x00000008070882a4 */ /* 0x000fe4000f8e0204 */
[----:B------:R-:W-:Y:S02]  /*49c0*/  @!UP0 UIADD3 UR9, UPT, UPT, UR10, -UR4, URZ ;  /* 0x800000040a098290 */ /* 0x000fe4000fffe0ff */
[----:B------:R-:W-:Y:S02]  /*49d0*/  UIADD3 UR4, UPT, UPT, -UR5, URZ, URZ ;  /* 0x000000ff05047290 */ /* 0x000fe4000fffe1ff */
[----:B------:R-:W-:Y:S02]  /*49e0*/  UIADD3 UR7, UPT, UPT, -UR6, URZ, URZ ;  /* 0x000000ff06077290 */ /* 0x000fe4000fffe1ff */
[----:B------:R-:W-:Y:S02]  /*49f0*/  @!UP0 UIMAD UR6, UR9, UR42, UR5 ;  /* 0x0000002a090682a4 */ /* 0x000fe4000f8e0205 */
[----:B------:R-:W-:Y:S02]  /*4a00*/  UIMAD UR14, UR15, UR4, UR14 ;  /* 0x000000040f0e72a4 */ /* 0x000fe4000f8e020e */
[----:B------:R-:W-:Y:S01]  /*4a10*/  UIMAD UR13, UR46, UR7, UR13 ;  /* 0x000000072e0d72a4 */ /* 0x000fe2000f8e020d */
[----:B------:R-:W-:Y:S02]  /*4a20*/  @!UP0 UMOV UR5, UR8 ;  /* 0x0000000800058c82 */ /* 0x000fe40008000000 */
[----:B------:R-:W-:Y:S02]  /*4a30*/  UIMAD UR14, UR5, UR15, UR14 ;  /* 0x0000000f050e72a4 */ /* 0x000fe4000f8e020e */
[----:B------:R-:W-:Y:S11]  /*4a40*/  UIMAD UR13, UR6, UR46, UR13 ;  /* 0x0000002e060d72a4 */ /* 0x000ff6000f8e020d */
[----:B------:R-:W-:Y:S01]  /*4a50*/  @!UPT UIADD3 URZ, UPT, UPT, URZ, URZ, URZ ;  /* 0x000000fffffff290 */ /* 0x000fe2000fffe0ff */
.L_x_83:
[----:B------:R-:W2:Y:S01]  /*4a60*/  @!UP3 LDCU.128 UR8, c[0x0][0xb10] ;  /* 0x00016200ff08b7ac */ /* 0x000ea20008000c00 */
[----:B------:R-:W-:Y:S02]  /*4a70*/  ISETP.NE.U32.AND P0, PT, RZ, UR38, PT ;  /* 0x00000026ff007c0c */ /* 0x000fe4000bf05070 */
[----:B------:R-:W-:Y:S02]  /*4a80*/  SHF.L.U32 R4, R11, 0x1f, RZ ;  /* 0x0000001f0b047819 */ /* 0x000fe400000006ff */
[----:B------:R-:W-:Y:S01]  /*4a90*/  ISETP.NE.AND.EX P0, PT, RZ, UR39, PT, P0 ;  /* 0x00000027ff007c0c */ /* 0x000fe2000bf05300 */
[----:B------:R-:W4:Y:S01]  /*4aa0*/  @!UP3 LDCU UR5, c[0x0][0xb0c] ;  /* 0x00016180ff05b7ac */ /* 0x000f220008000800 */
[----:B------:R-:W-:Y:S02]  /*4ab0*/  USHF.L.U32 UR35, UR30, 0x6, URZ ;  /* 0x000000061e237899 */ /* 0x000fe400080006ff */
[----:B------:R-:W-:Y:S02]  /*4ac0*/  USHF.L.U32 UR34, UR31, 0x8, URZ ;  /* 0x000000081f227899 */ /* 0x000fe400080006ff */
[----:B--2---:R-:W-:Y:S07]  /*4ad0*/  UIMAD.WIDE.U32 UR6, UR14, UR8, URZ ;  /* 0x000000080e0672a5 */ /* 0x004fee000f8e00ff */
[----:B------:R-:W-:Y:S01]  /*4ae0*/  @!UP3 UMOV UR4, UR7 ;  /* 0x000000070004bc82 */ /* 0x000fe20008000000 */
[----:B----4-:R-:W-:Y:S02]  /*4af0*/  @!UP3 UISETP.NE.AND UP0, UPT, UR5, 0x1, UPT ;  /* 0x000000010500b88c */ /* 0x010fe4000bf05270 */
[----:B------:R-:W-:Y:S02]  /*4b00*/  @!UP3 USHF.R.U32.HI UR4, URZ, UR9, UR4 ;  /* 0x00000009ff04b299 */ /* 0x000fe40008011604 */
[----:B------:R-:W-:Y:S02]  /*4b10*/  UIMAD.WIDE.U32 UR6, UR13, UR11, URZ ;  /* 0x0000000b0d0672a5 */ /* 0x000fe4000f8e00ff */
[----:B------:R-:W-:Y:S02]  /*4b20*/  @!UP3 USEL UR8, UR14, UR4, !UP0 ;  /* 0x000000040e08b287 */ /* 0x000fe4000c000000 */
[----:B------:R-:W-:Y:S03]  /*4b30*/  @!UP3 UISETP.NE.AND UP0, UPT, UR10, 0x1, UPT ;  /* 0x000000010a00b88c */ /* 0x000fe6000bf05270 */
[----:B------:R-:W-:Y:S02]  /*4b40*/  @!UP3 UMOV UR6, UR7 ;  /* 0x000000070006bc82 */ /* 0x000fe40008000000 */
[----:B------:R-:W2:Y:S02]  /*4b50*/  @!UP3 LDCU UR4, c[0x0][0xb20] ;  /* 0x00016400ff04b7ac */ /* 0x000ea40008000800 */
[----:B--2---:R-:W-:Y:S04]  /*4b60*/  @!UP3 USHF.R.U32.HI UR6, URZ, UR4, UR6 ;  /* 0x00000004ff06b299 */ /* 0x004fe80008011606 */
[----:B------:R-:W-:Y:S04]  /*4b70*/  @!UP3 USEL UR6, UR13, UR6, !UP0 ;  /* 0x000000060d06b287 */ /* 0x000fe8000c000000 */
[----:B------:R-:W-:Y:S02]  /*4b80*/  @!UP3 UIADD3 UR4, UPT, UPT, -UR8, UR6, URZ ;  /* 0x000000060804b290 */ /* 0x000fe4000fffe1ff */
[----:B------:R-:W-:Y:S02]  /*4b90*/  @!UP3 UIADD3 UR6, UPT, UPT, UR8, -UR6, URZ ;  /* 0x800000060806b290 */ /* 0x000fe4000fffe0ff */
[----:B------:R-:W-:Y:S02]  /*4ba0*/  @!UP3 UIMAD UR14, UR4, UR5, UR14 ;  /* 0x00000005040eb2a4 */ /* 0x000fe4000f8e020e */
[----:B------:R-:W-:Y:S01]  /*4bb0*/  @!UP3 UIMAD UR13, UR6, UR10, UR13 ;  /* 0x0000000a060db2a4 */ /* 0x000fe2000f8e020d */
[----:B------:R-:W-:Y:S11]  /*4bc0*/  BRA.U UP4, `(.L_x_84) ;  /* 0x0000000104107547 */ /* 0x000ff6000b800000 */
[----:B-1----:R-:W-:Y:S04]  /*4bd0*/  MOV R0, UR41 ;  /* 0x0000002900007c02 */ /* 0x002fe80008000f00 */
[----:B------:R-:W-:Y:S04]  /*4be0*/  SHF.L.U32 R5, R0, 0x1f, RZ ;  /* 0x0000001f00057819 */ /* 0x000fe800000006ff */
[----:B------:R-:W1:Y:S02]  /*4bf0*/  SYNCS.PHASECHK.TRANS64.TRYWAIT P1, [UR21+0xe8], R5 ;  /* 0x0000e805ff0075a7 */ /* 0x000e640008021115 */
[----:B-1----:R-:W-:Y:S05]  /*4c00*/  @!P1 BRA `(.L_x_85) ;  /* 0x00000058004c9947 */ /* 0x002fea0003800000 */
.L_x_84:
[----:B------:R-:W-:Y:S05]  /*4c10*/  BRA.U !UP6, `(.L_x_86) ;  /* 0x000000010e387547 */ /* 0x000fea000b800000 */
[----:B------:R-:W-:Y:S01]  /*4c20*/  UPLOP3.LUT UP1, UPT, UPT, UPT, UP5, 0x80, 0x8 ;  /* 0x000000000008789c */ /* 0x000fe20003f2f050 */
[----:B-1----:R-:W-:Y:S01]  /*4c30*/  HFMA2 R0, -RZ, RZ, 0, 5.9604644775390625e-08 ;  /* 0x00000001ff007431 */ /* 0x002fe200000001ff */
[----:B------:R-:W1:Y:S01]  /*4c40*/  LDCU.64 UR8, c[0x0][0x358] ;  /* 0x00006b00ff0877ac */ /* 0x000e620008000a00 */
[----:B------:R-:W-:Y:S03]  /*4c50*/  IMAD.MOV.U32 R85, RZ, RZ, 0x1 ;  /* 0x00000001ff557424 */ /* 0x000fe600078e00ff */
[----:B------:R-:W-:Y:S05]  /*4c60*/  PLOP3.LUT P1, PT, PT, PT, UP1, 0x80, 0x8 ;  /* 0x000000000008781c */ /* 0x000fea0003f2f018 */
[----:B------:R-:W2:Y:S01]  /*4c70*/  @UP1 LDCU.64 UR4, c[0x0][0x888] ;  /* 0x00011100ff0417ac */ /* 0x000ea20008000a00 */
[----:B------:R-:W-:Y:S07]  /*4c80*/  @UP1 UIMAD UR6, UR36, UR38, URZ ;  /* 0x00000026240612a4 */ /* 0x000fee000f8e02ff */
[----:B------:R-:W-:Y:S01]  /*4c90*/  @!P1 PRMT R85, R0, 0x7610, R85 ;  /* 0x0000761000559816 */ /* 0x000fe20000000055 */
[----:B--2---:R-:W-:Y:S06]  /*4ca0*/  @UP1 UIMAD.WIDE UR4, UR6, 0x4, UR4 ;  /* 0x00000004060418a5 */ /* 0x004fec000f8e0204 */
[----:B------:R-:W-:Y:S01]  /*4cb0*/  IMAD.U32 R6, RZ, RZ, UR4 ;  /* 0x00000004ff067e24 */ /* 0x000fe2000f8e00ff */
[----:B------:R-:W-:Y:S04]  /*4cc0*/  MOV R7, UR5 ;  /* 0x0000000500077c02 */ /* 0x000fe80008000f00 */
[----:B------:R-:W2:Y:S01]  /*4cd0*/  @!UP1 LDCU UR4, c[0x0][0x880] ;  /* 0x00011000ff0497ac */ /* 0x000ea20008000800 */
[----:B-1---5:R4:W5:Y:S02]  /*4ce0*/  @P1 LDG.E R41, desc[UR8][R6.64] ;  /* 0x0000000806291981 */ /* 0x022964000c1e1900 */
[----:B--2-4-:R-:W-:Y:S07]  /*4cf0*/  @!P1 IMAD.U32 R41, RZ, RZ, UR4 ;  /* 0x00000004ff299e24 */ /* 0x014fee000f8e00ff */
.L_x_86:
[----:B-----5:R-:W-:Y:S01]  /*4d00*/  @!P0 FSETP.EQ.AND P2, PT, R41, RZ, PT ;  /* 0x000000ff2900820b */ /* 0x020fe20003f42000 */
[----:B------:R-:W-:Y:S01]  /*4d10*/  @!UPT UIADD3 URZ, UPT, UPT, URZ, URZ, URZ ;  /* 0x000000fffffff290 */ /* 0x000fe2000fffe0ff */
[----:B------:R-:W-:Y:S11]  /*4d20*/  @!P0 BRA `(.L_x_87) ;  /* 0x0000000000148947 */ /* 0x000ff60003800000 */
[----:B------:R-:W-:Y:S02]  /*4d30*/  LOP3.LUT P0, RZ, R85, 0xff, RZ, 0xc0, !PT ;  /* 0x000000ff55ff7812 */ /* 0x000fe4000780c0ff */
[----:B------:R-:W-:Y:S04]  /*4d40*/  PLOP3.LUT P2, PT, PT, PT, UP1, 0x80, 0x8 ;  /* 0x000000000008781c */ /* 0x000fe80003f4f018 */
[----:B------:R-:W-:Y:S07]  /*4d50*/  PLOP3.LUT P2, PT, P2, PT, PT, 0x8, 0x80 ;  /* 0x000000000080781c */ /* 0x000fee000174e170 */
[----:B------:R-:W-:Y:S11]  /*4d60*/  @P0 FSETP.EQ.AND P2, PT, R41, RZ, PT ;  /* 0x000000ff2900020b */ /* 0x000ff60003f42000 */
[----:B------:R-:W-:Y:S02]  /*4d70*/  @!UPT UIADD3 URZ, UPT, UPT, URZ, URZ, URZ ;  /* 0x000000fffffff290 */ /* 0x000fe4000fffe0ff */
.L_x_87:
[----:B------:R-:W2:Y:S01]  /*4d80*/  SYNCS.PHASECHK.TRANS64.TRYWAIT P0, [UR21+0xc0], R4 ;  /* 0x0000c004ff0075a7 */ /* 0x000ea20008001115 */
[----:B------:R-:W-:Y:S04]  /*4d90*/  ELECT P1, URZ, PT ;  /* 0x0000000000ff782f */ /* 0x000fe80003820000 */
[----:B------:R-:W-:Y:S01]  /*4da0*/  PLOP3.LUT P1, PT, P2, P1, PT, 0xf2, 0x2f ;  /* 0x00000000002f781c */ /* 0x000fe20001723e72 */
[----:B------:R-:W-:Y:S01]  /*4db0*/  @!UPT UIADD3 URZ, UPT, UPT, URZ, URZ, URZ ;  /* 0x000000fffffff290 */ /* 0x000fe2000fffe0ff */
[----:B--2---:R-:W-:Y:S11]  /*4dc0*/  @!P0 BRA `(.L_x_88) ;  /* 0x0000005400f48947 */ /* 0x004ff60003800000 */
.L_x_181:
[----:B------:R-:W-:Y:S01]  /*4dd0*/  @!P1 IADD3 R2, P0, PT, R12, 0x580, RZ ;  /* 0x000005800c029810 */ /* 0x000fe20007f1e0ff */
[----:B------:R-:W-:Y:S01]  /*4de0*/  VOTEU.ALL UP0, P1 ;  /* 0x0000000000ff7886 */ /* 0x000fe20000800000 */
[----:B------:R-:W-:Y:S01]  /*4df0*/  UMOV UR6, 0x0 ;  /* 0x0000000000067882 */ /* 0x000fe20000000000 */
[----:B------:R-:W-:Y:S01]  /*4e00*/  UMOV UR7, 0x10000000 ;  /* 0x1000000000077882 */ /* 0x000fe20000000000 */
[----:B------:R-:W-:Y:S01]  /*4e10*/  @!P1 R2UR UR5, R2 ;  /* 0x00000000020592ca */ /* 0x000fe200000e0000 */
[----:B-1----:R-:W-:Y:S01]  /*4e20*/  @!P1 IMAD.X R0, RZ, RZ, R13, P0 ;  /* 0x000000ffff009224 */ /* 0x002fe200000e060d */
[----:B------:R-:W-:Y:S01]  /*4e30*/  @!UP0 UIADD3 UR32, UPT, UPT, UR21, 0x200, URZ ;  /* 0x0000020015208890 */ /* 0x000fe2000fffe0ff */
[----:B------:R-:W-:Y:S03]  /*4e40*/  VOTEU.ALL UP0, P1 ;  /* 0x0000000000ff7886 */ /* 0x000fe60000800000 */
[----:B------:R-:W-:Y:S01]  /*4e50*/  @!P1 R2UR UR4, R0 ;  /* 0x00000000000492ca */ /* 0x000fe200000e0000 */
[----:B------:R-:W-:Y:S06]  /*4e60*/  @!P1 IMAD.MOV.U32 R0, RZ, RZ, 0x1000 ;  /* 0x00001000ff009424 */ /* 0x000fec00078e00ff */
[----:B------:R-:W-:Y:S06]  /*4e70*/  IMAD.U32 R6, RZ, RZ, UR5 ;  /* 0x00000005ff067e24 */ /* 0x000fec000f8e00ff */
[----:B------:R-:W-:Y:S01]  /*4e80*/  IMAD.U32 R7, RZ, RZ, UR4 ;  /* 0x00000004ff077e24 */ /* 0x000fe2000f8e00ff */
[----:B------:R-:W-:Y:S04]  /*4e90*/  @!P1 R2UR UR4, R6 ;  /* 0x00000000060492ca */ /* 0x000fe800000e0000 */
[----:B------:R-:W-:Y:S11]  /*4ea0*/  @!P1 R2UR UR5, R7 ;  /* 0x00000000070592ca */ /* 0x000ff600000e0000 */
[----:B------:R-:W-:Y:S02]  /*4eb0*/  @!UPT UIADD3 URZ, UPT, UPT, URZ, URZ, URZ ;  /* 0x000000fffffff290 */ /* 0x000fe4000fffe0ff */
[----:B------:R1:W-:Y:S01]  /*4ec0*/  @!UP0 UTMALDG.3D [UR32], [UR4], desc[UR6] ;  /* 0x00000620040085b4 */ /* 0x0003e20008011000 */
[----:B------:R1:W-:Y:S01]  /*4ed0*/  @!P1 SYNCS.ARRIVE.TRANS64.RED.A0TR RZ, [UR21+0xa0], R0 ;  /* 0x0000a000ffff99a7 */ /* 0x0003e20008300415 */
[----:B------:R-:W-:Y:S01]  /*4ee0*/  SYNCS.ARRIVE.TRANS64.RED.A1T0 RZ, [UR50], RZ ;  /* 0x000000ffffff79a7 */ /* 0x000fe20008100432 */
[----:B------:R-:W2:Y:S02]  /*4ef0*/  SYNCS.PHASECHK.TRANS64.TRYWAIT P0, [UR21+0xc8], R4 ;  /* 0x0000c804ff0075a7 */ /* 0x000ea40008001115 */
[----:B-12---:R-:W-:Y:S05]  /*4f00*/  @!P0 BRA `(.L_x_89) ;  /* 0x0000005400bc8947 */ /* 0x006fea0003800000 */
.L_x_183:
[----:B------:R-:W-:Y:S01]  /*4f10*/  @!P1 IADD3 R2, P0, PT, R12, 0x580, RZ ;  /* 0x000005800c029810 */ /* 0x000fe20007f1e0ff */
[----:B------:R-:W-:Y:S01]  /*4f20*/  VOTEU.ALL UP0, P1 ;  /* 0x0000000000ff7886 */ /* 0x000fe20000800000 */
[----:B------:R-:W-:Y:S01]  /*4f30*/  UMOV UR6, 0x0 ;  /* 0x0000000000067882 */ /* 0x000fe20000000000 */
[----:B------:R-:W-:Y:S01]  /*4f40*/  UMOV UR7, 0x10000000 ;  /* 0x1000000000077882 */ /* 0x000fe20000000000 */
[----:B------:R-:W-:Y:S01]  /*4f50*/  @!P1 R2UR UR5, R2 ;  /* 0x00000000020592ca */ /* 0x000fe200000e0000 */
[----:B------:R-:W-:Y:S01]  /*4f60*/  @!P1 IMAD.X R0, RZ, RZ, R13, P0 ;  /* 0x000000ffff009224 */ /* 0x000fe200000e060d */
[----:B------:R-:W-:Y:S02]  /*4f70*/  @!UP0 UIADD3 UR26, UPT, UPT, UR34, 0x40, URZ ;  /* 0x00000040221a8890 */ /* 0x000fe4000fffe0ff */
[----:B------:R-:W-:Y:S02]  /*4f80*/  @!UP0 UIADD3 UR24, UPT, UPT, UR21, 0x1200, URZ ;  /* 0x0000120015188890 */ /* 0x000fe4000fffe0ff */
[----:B------:R-:W-:Y:S01]  /*4f90*/  @!P1 R2UR UR4, R0 ;  /* 0x00000000000492ca */ /* 0x000fe200000e0000 */
[----:B------:R-:W-:Y:S01]  /*4fa0*/  VOTEU.ALL UP0, P1 ;  /* 0x0000000000ff7886 */ /* 0x000fe20000800000 */
[----:B------:R-:W-:Y:S01]  /*4fb0*/  @!P1 IMAD.MOV.U32 R0, RZ, RZ, 0x1000 ;  /* 0x00001000ff009424 */ /* 0x000fe200078e00ff */
[----:B------:R-:W-:Y:S01]  /*4fc0*/  UMOV UR27, UR35 ;  /* 0x00000023001b7c82 */ /* 0x000fe20008000000 */
[----:B------:R-:W-:Y:S03]  /*4fd0*/  UMOV UR28, UR36 ;  /* 0x00000024001c7c82 */ /* 0x000fe60008000000 */
        /* <DEDUP_REMOVED lines=8> */
[----:B------:R-:W4:Y:S02]  /*5060*/  SYNCS.PHASECHK.TRANS64.TRYWAIT P0, [UR21+0xd0], R4 ;  /* 0x0000d004ff0075a7 */ /* 0x000f240008001115 */
[----:B--2-4-:R-:W-:Y:S05]  /*5070*/  @!P0 BRA `(.L_x_90) ;  /* 0x0000005400788947 */ /* 0x014fea0003800000 */
.L_x_185:
[----:B------:R-:W-:Y:S01]  /*5080*/  @!P1 IADD3 R2, P0, PT, R12, 0x580, RZ ;  /* 0x000005800c029810 */ /* 0x000fe20007f1e0ff */
[----:B------:R-:W-:Y:S01]  /*5090*/  VOTEU.ALL UP0, P1 ;  /* 0x0000000000ff7886 */ /* 0x000fe20000800000 */
[----:B------:R-:W-:Y:S01]  /*50a0*/  UMOV UR6, 0x0 ;  /* 0x0000000000067882 */ /* 0x000fe20000000000 */
[----:B------:R-:W-:Y:S01]  /*50b0*/  UMOV UR7, 0x10000000 ;  /* 0x1000000000077882 */ /* 0x000fe20000000000 */
[----:B------:R-:W-:Y:S01]  /*50c0*/  @!P1 R2UR UR5, R2 ;  /* 0x00000000020592ca */ /* 0x000fe200000e0000 */
[----:B------:R-:W-:Y:S01]  /*50d0*/  @!P1 IMAD.X R0, RZ, RZ, R13, P0 ;  /* 0x000000ffff009224 */ /* 0x000fe200000e060d */
[----:B------:R-:W-:Y:S01]  /*50e0*/  @!UP0 UIADD3 UR18, UPT, UPT, UR34, 0x80, URZ ;  /* 0x0000008022128890 */ /* 0x000fe2000fffe0ff */
[----:B------:R-:W-:Y:S01]  /*50f0*/  VIADD R10, R10, 0x1 ;  /* 0x000000010a0a7836 */ /* 0x000fe20000000000 */
        /* <DEDUP_REMOVED lines=16> */
.L_x_187:
[----:B------:R-:W-:Y:S01]  /*5200*/  @!P1 IADD3 R2, P0, PT, R12, 0x580, RZ ;  /* 0x000005800c029810 */ /* 0x000fe20007f1e0ff */
[----:B------:R-:W-:Y:S01]  /*5210*/  VOTEU.ALL UP0, P1 ;  /* 0x0000000000ff7886 */ /* 0x000fe20000800000 */
[----:B------:R-:W-:Y:S01]  /*5220*/  UMOV UR6, 0x0 ;  /* 0x0000000000067882 */ /* 0x000fe20000000000 */
[----:B------:R-:W-:Y:S01]  /*5230*/  UMOV UR7, 0x10000000 ;  /* 0x1000000000077882 */ /* 0x000fe20000000000 */
[----:B------:R-:W-:Y:S01]  /*5240*/  @!P1 R2UR UR5, R2 ;  /* 0x00000000020592ca */ /* 0x000fe200000e0000 */
[----:B------:R-:W-:Y:S01]  /*5250*/  @!P1 IMAD.X R0, RZ, RZ, R13, P0 ;  /* 0x000000ffff009224 */ /* 0x000fe200000e060d */
[----:B------:R-:W-:Y:S01]  /*5260*/  @!UP0 UIADD3 UR10, UPT, UPT, UR34, 0xc0, URZ ;  /* 0x000000c0220a8890 */ /* 0x000fe2000fffe0ff */
[----:B------:R-:W-:Y:S01]  /*5270*/  R2UR UR16, R87 ;  /* 0x00000000571072ca */ /* 0x000fe200000e0000 */
[----:B------:R-:W-:Y:S01]  /*5280*/  @!UP0 UIADD3 UR8, UPT, UPT, UR21, 0x3200, URZ ;  /* 0x0000320015088890 */ /* 0x000fe2000fffe0ff */
[----:B------:R-:W-:Y:S01]  /*5290*/  ISETP.NE.AND P0, PT, R10, 0x2, PT ;  /* 0x000000020a00780c */ /* 0x000fe20003f05270 */
[----:B------:R-:W-:Y:S01]  /*52a0*/  @!UP0 UIADD3 UR9, UPT, UPT, UR21, 0xb8, URZ ;  /* 0x000000b815098890 */ /* 0x000fe2000fffe0ff */
[----:B------:R-:W-:Y:S01]  /*52b0*/  @!P1 R2UR UR4, R0 ;  /* 0x00000000000492ca */ /* 0x000fe200000e0000 */
[----:B------:R-:W-:Y:S01]  /*52c0*/  VOTEU.ALL UP0, P1 ;  /* 0x0000000000ff7886 */ /* 0x000fe20000800000 */
[----:B------:R-:W-:Y:S01]  /*52d0*/  UMOV UR11, UR35 ;  /* 0x00000023000b7c82 */ /* 0x000fe20008000000 */
[----:B------:R-:W-:Y:S01]  /*52e0*/  UMOV UR12, UR36 ;  /* 0x00000024000c7c82 */ /* 0x000fe20008000000 */
[----:B------:R-:W-:Y:S01]  /*52f0*/  SEL R0, RZ, 0x1, P0 ;  /* 0x00000001ff007807 */ /* 0x000fe20000000000 */
[----:B------:R-:W-:Y:S01]  /*5300*/  UIADD3 UR30, UPT, UPT, UR14, UR59, URZ ;  /* 0x0000003b0e1e7290 */ /* 0x000fe2000fffe0ff */
[----:B-1----:R-:W-:Y:S01]  /*5310*/  IMAD.U32 R4, RZ, RZ, UR5 ;  /* 0x00000005ff047e24 */ /* 0x002fe2000f8e00ff */
[----:B------:R-:W-:Y:S01]  /*5320*/  LOP3.LUT R11, R11, 0x1, RZ, 0x3c, !PT ;  /* 0x000000010b0b7812 */ /* 0x000fe200078e3cff */
[----:B------:R-:W-:Y:S01]  /*5330*/  UMOV UR36, UR29 ;  /* 0x0000001d00247c82 */ /* 0x000fe20008000000 */
[----:B------:R-:W-:Y:S01]  /*5340*/  LOP3.LUT R9, R9, R0, RZ, 0x3c, !PT ;  /* 0x0000000009097212 */ /* 0x000fe200078e3cff */
[----:B------:R-:W-:Y:S01]  /*5350*/  UIADD3 UR31, UPT, UPT, UR13, UR16, URZ ;  /* 0x000000100d1f7290 */ /* 0x000fe2000fffe0ff */
[----:B------:R-:W-:Y:S01]  /*5360*/  SEL R10, R10, RZ, P0 ;  /* 0x000000ff0a0a7207 */ /* 0x000fe20000000000 */
[----:B------:R-:W-:Y:S01]  /*5370*/  UPLOP3.LUT UP4, UPT, UPT, UPT, UPT, 0x80, 0x8 ;  /* 0x000000000008789c */ /* 0x000fe20003f8f070 */
[----:B------:R-:W-:Y:S01]  /*5380*/  IMAD.U32 R5, RZ, RZ, UR4 ;  /* 0x00000004ff057e24 */ /* 0x000fe2000f8e00ff */
[----:B------:R-:W-:Y:S04]  /*5390*/  @!P1 R2UR UR4, R4 ;  /* 0x00000000040492ca */ /* 0x000fe800000e0000 */
[----:B------:R-:W-:Y:S11]  /*53a0*/  @!P1 R2UR UR5, R5 ;  /* 0x00000000050592ca */ /* 0x000ff600000e0000 */
[----:B------:R-:W-:Y:S02]  /*53b0*/  @!UPT UIADD3 URZ, UPT, UPT, URZ, URZ, URZ ;  /* 0x000000fffffff290 */ /* 0x000fe4000fffe0ff */
[----:B------:R1:W-:Y:S01]  /*53c0*/  @!UP0 UTMALDG.3D [UR8], [UR4], desc[UR6] ;  /* 0x00000608040085b4 */ /* 0x0003e20008011000 */
[----:B------:R1:W-:Y:S01]  /*53d0*/  @!P1 SYNCS.ARRIVE.TRANS64.RED.A0TR RZ, [UR21+0xb8], R3 ;  /* 0x0000b803ffff99a7 */ /* 0x0003e20008300415 */
[----:B------:R-:W-:Y:S01]  /*53e0*/  SYNCS.ARRIVE.TRANS64.RED.A1T0 RZ, [UR43], RZ ;  /* 0x000000ffffff79a7 */ /* 0x000fe2000810042b */
[----:B------:R-:W-:Y:S05]  /*53f0*/  BRA.U UP2, `(.L_x_92) ;  /* 0xfffffff1025c7547 */ /* 0x000fea000b83ffff */
[----:B-1----:R-:W-:-:S04]  /*5400*/  SHF.L.U32 R3, R11, 0x1f, RZ ;  /* 0x0000001f0b037819 */ /* 0x002fc800000006ff */
[----:B------:R-:W1:Y:S02]  /*5410*/  SYNCS.PHASECHK.TRANS64.TRYWAIT P0, [UR21+0xc0], R3 ;  /* 0x0000c003ff0075a7 */ /* 0x000e640008001115 */
[----:B-1----:R-:W-:Y:S05]  /*5420*/  @!P0 BRA `(.L_x_93) ;  /* 0x0000005000bc8947 */ /* 0x002fea0003800000 */
.L_x_189:
[----:B------:R-:W2:Y:S02]  /*5430*/  SYNCS.PHASECHK.TRANS64.TRYWAIT P0, [UR21+0xc8], R3 ;  /* 0x0000c803ff0075a7 */ /* 0x000ea40008001115 */
[----:B--2---:R-:W-:Y:S05]  /*5440*/  @!P0 BRA `(.L_x_94) ;  /* 0x0000005000cc8947 */ /* 0x004fea0003800000 */
.L_x_191:
[----:B------:R-:W2:Y:S02]  /*5450*/  SYNCS.PHASECHK.TRANS64.TRYWAIT P0, [UR21+0xd0], R3 ;  /* 0x0000d003ff0075a7 */ /* 0x000ea40008001115 */
[----:B--2---:R-:W-:Y:S05]  /*5460*/  @!P0 BRA `(.L_x_95) ;  /* 0x0000005000dc8947 */ /* 0x004fea0003800000 */
.L_x_193:
[----:B-1----:R-:W-:-:S07]  /*5470*/  MOV R0, UR21 ;  /* 0x0000001500007c02 */ /* 0x002fce0008000f00 */
.L_x_96:
[----:B-1----:R-:W-:-:S04]  /*5480*/  SHF.L.U32 R3, R11, 0x1f, RZ ;  /* 0x0000001f0b037819 */ /* 0x002fc800000006ff */
[----:B------:R1:W2:Y:S03]  /*5490*/  SYNCS.PHASECHK.TRANS64.TRYWAIT P0, [R0+URZ+0xd8], R3 ;  /* 0x0000d803000075a7 */ /* 0x0002a600080011ff */
[----:B--2---:R-:W-:Y:S05]  /*54a0*/  @!P0 NANOSLEEP.SYNCS 0x989680 ;  /* 0x009896800000895d */ /* 0x004fea0003900000 */
[----:B------:R-:W2:Y:S02]  /*54b0*/  @!P0 SYNCS.PHASECHK.TRANS64 P0, [R0+URZ+0xd8], R3 ;  /* 0x0000d803000085a7 */ /* 0x000ea400080010ff */
[----:B--23--:R-:W-:Y:S05]  /*54c0*/  @P0 EXIT ;  /* 0x000000000000094d */ /* 0x00cfea0003800000 */
[----:B------:R-:W-:Y:S05]  /*54d0*/  BRA `(.L_x_96) ;  /* 0xfffffffc00e87947 */ /* 0x000fea000383ffff */
.L_x_81:
[----:B------:R-:W-:-:S06]  /*54e0*/  UISETP.GE.AND UP0, UPT, UR18, 0x4, UPT ;  /* 0x000000041200788c */ /* 0x000fcc000bf06270 */
[----:B------:R-:W-:-:S13]  /*54f0*/  PLOP3.LUT P0, PT, PT, PT, UP0, 0x80, 0x8 ;  /* 0x000000000008781c */ /* 0x000fda0003f0f008 */
[----:B-1----:R-:W-:Y:S05]  /*5500*/  @!P0 EXIT ;  /* 0x000000000000894d */ /* 0x002fea0003800000 */
[----:B------:R-:W1:Y:S08]  /*5510*/  S2UR UR4, SR_CgaCtaId ;  /* 0x00000000000479c3 */ /* 0x000e700000008800 */
[----:B------:R-:W-:Y:S01]  /*5520*/  BAR.SYNC.DEFER_BLOCKING 0x6, 0xa0 ;  /* 0x0182800000007b1d */ /* 0x000fe20000010000 */
[C---:B------:R-:W-:Y:S01]  /*5530*/  IMAD.SHL.U32 R7, R95.reuse, 0x40, RZ ;  /* 0x000000405f077824 */ /* 0x040fe200078e00ff */
[C---:B------:R-:W-:Y:S01]  /*5540*/  LOP3.LUT R97, R95.reuse, 0x60, RZ, 0xc0, !PT ;  /* 0x000000605f617812 */ /* 0x040fe200078ec0ff */
[----:B------:R-:W-:-:S02]  /*5550*/  IMAD.SHL.U32 R4, R95, 0x20, RZ ;  /* 0x000000205f047824 */ /* 0x000fc400078e00ff */
[----:B------:R-:W-:Y:S02]  /*5560*/  HFMA2 R36, -RZ, RZ, 0, 0 ;  /* 0x00000000ff247431 */ /* 0x000fe400000001ff */
[----:B------:R-:W-:Y:S01]  /*5570*/  IMAD.SHL.U32 R6, R95, 0x2, RZ ;  /* 0x000000025f067824 */ /* 0x000fe200078e00ff */
[----:B------:R-:W-:Y:S01]  /*5580*/  UMOV UR44, 0x400 ;  /* 0x00000400002c7882 */ /* 0x000fe20000000000 */
[----:B------:R-:W2:Y:S01]  /*5590*/  LDC.64 R82, c[0x0][0x8b0] ;  /* 0x00022c00ff527b82 */ /* 0x000ea20000000a00 */
[----:B------:R-:W-:Y:S01]  /*55a0*/  LOP3.LUT R5, R7, 0x180, RZ, 0xc0, !PT ;  /* 0x0000018007057812 */ /* 0x000fe200078ec0ff */
[----:B------:R-:W-:Y:S01]  /*55b0*/  IMAD.U32 R37, R95, 0x10000, RZ ;  /* 0x000100005f257824 */ /* 0x000fe200078e00ff */
[----:B------:R-:W-:Y:S01]  /*55c0*/  LOP3.LUT R4, R4, 0xc00, RZ, 0xc0, !PT ;  /* 0x00000c0004047812 */ /* 0x000fe200078ec0ff */
[----:B------:R-:W-:Y:S01]  /*55d0*/  IMAD.MOV.U32 R94, RZ, RZ, RZ ;  /* 0x000000ffff5e7224 */ /* 0x000fe200078e00ff */
[----:B------:R-:W-:Y:S01]  /*55e0*/  LOP3.LUT R6, R5, 0x20, R6, 0xf8, !PT ;  /* 0x0000002005067812 */ /* 0x000fe200078ef806 */
[----:B------:R-:W-:Y:S01]  /*55f0*/  IMAD.SHL.U32 R5, R95, 0x8, RZ ;  /* 0x000000085f057824 */ /* 0x000fe200078e00ff */
[----:B------:R-:W-:Y:S01]  /*5600*/  LOP3.LUT R4, R4, 0x40, R7, 0xf8, !PT ;  /* 0x0000004004047812 */ /* 0x000fe200078ef807 */
[----:B------:R-:W3:Y:S01]  /*5610*/  LDC.64 R80, c[0x0][0x8a8] ;  /* 0x00022a00ff507b82 */ /* 0x000ee20000000a00 */
[----:B------:R-:W-:Y:S01]  /*5620*/  LOP3.LUT R37, R37, 0x600000, RZ, 0xc0, !PT ;  /* 0x0060000025257812 */ /* 0x000fe200078ec0ff */
[----:B------:R-:W-:Y:S01]  /*5630*/  IMAD.MOV.U32 R89, RZ, RZ, RZ ;  /* 0x000000ffff597224 */ /* 0x000fe200078e00ff */
[----:B------:R-:W-:-:S02]  /*5640*/  LOP3.LUT R95, R95, 0x2, RZ, 0xc0, !PT ;  /* 0x000000025f5f7812 */ /* 0x000fc400078ec0ff */
[----:B------:R-:W-:Y:S02]  /*5650*/  CS2R R92, SRZ ;  /* 0x00000000005c7805 */ /* 0x000fe4000001ff00 */
[----:B------:R-:W-:Y:S01]  /*5660*/  LOP3.LUT R5, R6, 0x30, R5, 0x78, !PT ;  /* 0x0000003006057812 */ /* 0x000fe200078e7805 */
[----:B------:R-:W4:Y:S01]  /*5670*/  LDCU UR57, c[0x0][0x370] ;  /* 0x00006e00ff3977ac */ /* 0x000f220008000800 */
[----:B------:R-:W-:Y:S01]  /*5680*/  LOP3.LUT R4, R4, 0x200, R7, 0xf8, !PT ;  /* 0x0000020004047812 */ /* 0x000fe200078ef807 */
[----:B------:R-:W-:Y:S01]  /*5690*/  IMAD.MOV R90, RZ, RZ, -R95 ;  /* 0x000000ffff5a7224 */ /* 0x000fe200078e0a5f */
[----:B------:R-:W-:Y:S01]  /*56a0*/  MOV R91, RZ ;  /* 0x000000ff005b7202 */ /* 0x000fe20000000f00 */
[----:B-1----:R-:W-:Y:S01]  /*56b0*/  ULEA UR44, UR4, UR44, 0x18 ;  /* 0x0000002c042c7291 */ /* 0x002fe2000f8ec0ff */
[----:B------:R-:W-:Y:S01]  /*56c0*/  LOP3.LUT R84, R4, R5, RZ, 0xfc, !PT ;  /* 0x0000000504547212 */ /* 0x000fe200078efcff */
[----:B------:R-:W1:Y:S02]  /*56d0*/  LDCU.64 UR62, c[0x0][0x348] ;  /* 0x00006900ff3e77ac */ /* 0x000e640008000a00 */
[----:B------:R-:W-:-:S02]  /*56e0*/  UIADD3 UR4, UPT, UPT, UR44, 0x4200, URZ ;  /* 0x000042002c047890 */ /* 0x000fc4000fffe0ff */
[----:B------:R-:W-:-:S03]  /*56f0*/  UIADD3 UR5, UPT, UPT, UR44, 0x200, URZ ;  /* 0x000002002c057890 */ /* 0x000fc6000fffe0ff */
[----:B------:R-:W4:Y:S01]  /*5700*/  LDS R0, [UR44+0x1a0] ;  /* 0x0001a02cff007984 */ /* 0x000f220008000800 */
[----:B------:R-:W1:Y:S01]  /*5710*/  LDCU UR43, c[0x0][0xb0c] ;  /* 0x00016180ff2b77ac */ /* 0x000e620008000800 */
[----:B------:R-:W-:Y:S02]  /*5720*/  IMAD.U32 R96, RZ, RZ, UR4 ;  /* 0x00000004ff607e24 */ /* 0x000fe4000f8e00ff */
[----:B------:R-:W-:Y:S01]  /*5730*/  IMAD.U32 R98, RZ, RZ, UR5 ;  /* 0x00000005ff627e24 */ /* 0x000fe2000f8e00ff */
[----:B------:R-:W1:Y:S01]  /*5740*/  LDCU UR39, c[0x0][0xb30] ;  /* 0x00016600ff2777ac */ /* 0x000e620008000800 */
[----:B------:R-:W1:Y:S01]  /*5750*/  LDCU.64 UR46, c[0x0][0x888] ;  /* 0x00011100ff2e77ac */ /* 0x000e620008000a00 */
[----:B------:R-:W1:Y:S01]  /*5760*/  LDCU.64 UR40, c[0x0][0xb28] ;  /* 0x00016500ff2877ac */ /* 0x000e620008000a00 */
[----:B------:R-:W1:Y:S01]  /*5770*/  LDCU.64 UR60, c[0x0][0x890] ;  /* 0x00011200ff3c77ac */ /* 0x000e620008000a00 */
[----:B------:R-:W1:Y:S01]  /*5780*/  LDCU.128 UR52, c[0x0][0xb10] ;  /* 0x00016200ff3477ac */ /* 0x000e620008000c00 */
[----:B------:R-:W1:Y:S02]  /*5790*/  LDCU UR56, c[0x0][0x374] ;  /* 0x00006e80ff3877ac */ /* 0x000e640008000800 */
[----:B-1234-:R-:W-:-:S07]  /*57a0*/  IMAD.IADD R37, R0, 0x1, R37 ;  /* 0x0000000100257824 */ /* 0x01efce00078e0225 */
.L_x_138:
[C---:B------:R-:W-:Y:S02]  /*57b0*/  LEA R3, R89.reuse, UR44, 0x3 ;  /* 0x0000002c59037c11 */ /* 0x040fe4000f8e18ff */
[----:B------:R-:W-:Y:S02]  /*57c0*/  SHF.L.U32 R0, R92, 0x1f, RZ ;  /* 0x0000001f5c007819 */ /* 0x000fe400000006ff */
[----:B------:R-:W-:Y:S02]  /*57d0*/  LEA R5, R89, UR44, 0x4 ;  /* 0x0000002c59057c11 */ /* 0x000fe4000f8e20ff */
[----:B-1----:R-:W1:Y:S02]  /*57e0*/  SYNCS.PHASECHK.TRANS64.TRYWAIT P0, [R3+URZ+0xf0], R0 ;  /* 0x0000f000030075a7 */ /* 0x002e6400080011ff */
[----:B-1----:R-:W-:Y:S05]  /*57f0*/  @!P0 BRA `(.L_x_97) ;  /* 0x0000005000108947 */ /* 0x002fea0003800000 */
.L_x_194:
[----:B------:R-:W2:Y:S01]  /*5800*/  LDS.128 R4, [R5+0x180] ;  /* 0x0001800005047984 */ /* 0x000ea20000000c00 */
[----:B------:R-:W-:Y:S01]  /*5810*/  UISETP.GE.AND UP0, UPT, UR42, 0x1, UPT ;  /* 0x000000012a00788c */ /* 0x000fe2000bf06270 */
[----:B------:R-:W-:Y:S01]  /*5820*/  @!PT LDS RZ, [RZ] ;  /* 0x00000000fffff984 */ /* 0x000fe20000000800 */
[----:B------:R-:W-:Y:S01]  /*5830*/  @!PT LDS RZ, [RZ] ;  /* 0x00000000fffff984 */ /* 0x000fe20000000800 */
[----:B------:R-:W-:Y:S01]  /*5840*/  @!PT LDS RZ, [RZ] ;  /* 0x00000000fffff984 */ /* 0x000fe20000000800 */
[----:B------:R-:W-:Y:S01]  /*5850*/  @!PT LDS RZ, [RZ] ;  /* 0x00000000fffff984 */ /* 0x000fe20000000800 */
[----:B------:R3:W-:Y:S06]  /*5860*/  MEMBAR.ALL.CTA ;  /* 0x0000000000007992 */ /* 0x0007ec0000008000 */
[----:B---3--:R-:W3:Y:S01]  /*5870*/  FENCE.VIEW.ASYNC.S ;  /* 0x00000000000073c6 */ /* 0x008ee20000000000 */
[----:B--2---:R-:W-:Y:S11]  /*5880*/  LOP3.LUT P0, RZ, R6, 0x1, RZ, 0xc0, !PT ;  /* 0x0000000106ff7812 */ /* 0x004ff6000780c0ff */
[----:B------:R-:W-:Y:S02]  /*5890*/  @!UPT UIADD3 URZ, UPT, UPT, URZ, URZ, URZ ;  /* 0x000000fffffff290 */ /* 0x000fe4000fffe0ff */
[----:B---3--:R-:W-:Y:S01]  /*58a0*/  VOTEU.ANY UP1, P0 ;  /* 0x0000000000ff7886 */ /* 0x008fe20000020100 */
[----:B------:R-:W-:Y:S01]  /*58b0*/  PLOP3.LUT P0, PT, PT, PT, UP1, 0x80, 0x8 ;  /* 0x000000000008781c */ /* 0x000fe20003f0f018 */
[----:B------:R-:W-:Y:S11]  /*58c0*/  UP2UR UR45, UPR, URZ, 0x2 ;  /* 0x00000002ff2d7883 */ /* 0x000ff60008000000 */
[----:B------:R-:W-:Y:S01]  /*58d0*/  @!UPT UIADD3 URZ, UPT, UPT, URZ, URZ, URZ ;  /* 0x000000fffffff290 */ /* 0x000fe2000fffe0ff */
[----:B-1----:R-:W-:Y:S02]  /*58e0*/  @P0 SHF.R.U32.HI R0, RZ, 0x10, R5 ;  /* 0x00000010ff000819 */ /* 0x002fe40000011605 */
        /* <DEDUP_REMOVED lines=12> */
[----:B------:R-:W2:Y:S01]  /*59b0*/  LDCU UR12, c[0x0][0xb20] ;  /* 0x00016400ff0c77ac */ /* 0x000ea20008000800 */
[----:B------:R-:W-:Y:S02]  /*59c0*/  UIMAD.WIDE.U32 UR4, UR56, UR55, URZ ;  /* 0x00000037380472a5 */ /* 0x000fe4000f8e00ff */
[----:B------:R-:W-:Y:S02]  /*59d0*/  UIMAD.WIDE.U32 UR6, UR57, UR52, URZ ;  /* 0x00000034390672a5 */ /* 0x000fe4000f8e00ff */
[----:B------:R-:W-:Y:S02]  /*59e0*/  UISETP.NE.AND UP0, UPT, UR54, 0x1, UPT ;  /* 0x000000013600788c */ /* 0x000fe4000bf05270 */
[----:B------:R-:W-:Y:S02]  /*59f0*/  UIMAD.WIDE.U32 UR8, UR37, UR55, URZ ;  /* 0x00000037250872a5 */ /* 0x000fe4000f8e00ff */
[----:B------:R-:W-:Y:S02]  /*5a00*/  UIMAD.WIDE.U32 UR10, UR38, UR52, URZ ;  /* 0x00000034260a72a5 */ /* 0x000fe4000f8e00ff */
[----:B------:R-:W-:Y:S02]  /*5a10*/  UISETP.NE.AND UP1, UPT, UR43, 0x1, UPT ;  /* 0x000000012b00788c */ /* 0x000fe4000bf25270 */
[----:B------:R-:W-:Y:S01]  /*5a20*/  UISETP.NE.AND UP2, UPT, UR42, 0x1, UPT ;  /* 0x000000012a00788c */ /* 0x000fe2000bf45270 */
[----:B------:R-:W-:Y:S02]  /*5a30*/  UMOV UR4, UR5 ;  /* 0x0000000500047c82 */ /* 0x000fe40008000000 */
[----:B--2---:R-:W-:Y:S03]  /*5a40*/  USHF.R.U32.HI UR5, URZ, UR12, UR4 ;  /* 0x0000000cff057299 */ /* 0x004fe60008011604 */
[----:B------:R-:W-:Y:S02]  /*5a50*/  UMOV UR4, UR7 ;  /* 0x0000000700047c82 */ /* 0x000fe40008000000 */
[----:B------:R-:W-:Y:S02]  /*5a60*/  USHF.R.U32.HI UR7, URZ, UR53, UR4 ;  /* 0x00000035ff077299 */ /* 0x000fe40008011604 */
[----:B------:R-:W-:Y:S02]  /*5a70*/  USEL UR4, UR56, UR5, !UP0 ;  /* 0x0000000538047287 */ /* 0x000fe4000c000000 */
[----:B------:R-:W-:Y:S01]  /*5a80*/  USEL UR7, UR57, UR7, !UP1 ;  /* 0x0000000739077287 */ /* 0x000fe2000c800000 */
[----:B------:R-:W-:Y:S01]  /*5a90*/  UMOV UR5, UR9 ;  /* 0x0000000900057c82 */ /* 0x000fe20008000000 */
[----:B------:R-:W-:Y:S02]  /*5aa0*/  UIMAD.WIDE.U32 UR8, UR4, UR40, URZ ;  /* 0x00000028040872a5 */ /* 0x000fe4000f8e00ff */
[----:B------:R-:W-:Y:S03]  /*5ab0*/  USHF.R.U32.HI UR6, URZ, UR12, UR5 ;  /* 0x0000000cff067299 */ /* 0x000fe60008011605 */
[----:B------:R-:W-:Y:S01]  /*5ac0*/  UMOV UR5, UR11 ;  /* 0x0000000b00057c82 */ /* 0x000fe20008000000 */
[----:B------:R-:W-:Y:S02]  /*5ad0*/  UIMAD.WIDE.U32 UR10, UR7, UR40, URZ ;  /* 0x00000028070a72a5 */ /* 0x000fe4000f8e00ff */
[----:B------:R-:W-:Y:S02]  /*5ae0*/  USHF.R.U32.HI UR12, URZ, UR53, UR5 ;  /* 0x00000035ff0c7299 */ /* 0x000fe40008011605 */
[----:B------:R-:W-:Y:S01]  /*5af0*/  USEL UR6, UR37, UR6, !UP0 ;  /* 0x0000000625067287 */ /* 0x000fe2000c000000 */
[----:B------:R-:W-:Y:S02]  /*5b00*/  UMOV UR5, UR9 ;  /* 0x0000000900057c82 */ /* 0x000fe40008000000 */
[----:B------:R-:W-:Y:S01]  /*5b10*/  UMOV UR10, UR11 ;  /* 0x0000000b000a7c82 */ /* 0x000fe20008000000 */
[----:B------:R-:W-:Y:S02]  /*5b20*/  @UP2 USHF.R.U32.HI UR4, URZ, UR41, UR5 ;  /* 0x00000029ff042299 */ /* 0x000fe40008011605 */
[----:B------:R-:W-:Y:S02]  /*5b30*/  @UP2 USHF.R.U32.HI UR7, URZ, UR41, UR10 ;  /* 0x00000029ff072299 */ /* 0x000fe4000801160a */
[----:B------:R-:W-:Y:S02]  /*5b40*/  UIMAD UR4, UR42, UR4, URZ ;  /* 0x000000042a0472a4 */ /* 0x000fe4000f8e02ff */
[----:B------:R-:W-:Y:S02]  /*5b50*/  UIMAD.WIDE.U32 UR10, UR6, UR40, URZ ;  /* 0x00000028060a72a5 */ /* 0x000fe4000f8e00ff */
[----:B------:R-:W-:Y:S02]  /*5b60*/  USEL UR5, UR38, UR12, !UP1 ;  /* 0x0000000c26057287 */ /* 0x000fe4000c800000 */
[----:B------:R-:W-:Y:S02]  /*5b70*/  UIMAD UR8, UR42, UR7, URZ ;  /* 0x000000072a0872a4 */ /* 0x000fe4000f8e02ff */
[----:B------:R-:W-:Y:S03]  /*5b80*/  UISETP.GE.AND UP0, UPT, UR6, UR4, UPT ;  /* 0x000000040600728c */ /* 0x000fe6000bf06270 */
[----:B------:R-:W-:Y:S01]  /*5b90*/  UMOV UR4, UR11 ;  /* 0x0000000b00047c82 */ /* 0x000fe20008000000 */
[----:B------:R-:W-:Y:S02]  /*5ba0*/  UISETP.GE.OR UP0, UPT, UR5, UR8, UP0 ;  /* 0x000000080500728c */ /* 0x000fe40008706670 */
[----:B------:R-:W-:Y:S02]  /*5bb0*/  USHF.R.U32.HI UR4, URZ, UR41, UR4 ;  /* 0x00000029ff047299 */ /* 0x000fe40008011604 */
[----:B------:R-:W-:Y:S02]  /*5bc0*/  UIMAD.WIDE.U32 UR8, UR5, UR40, URZ ;  /* 0x00000028050872a5 */ /* 0x000fe4000f8e00ff */
[----:B------:R-:W-:Y:S02]  /*5bd0*/  USEL UR11, UR6, UR4, !UP2 ;  /* 0x00000004060b7287 */ /* 0x000fe4000d000000 */
[----:B------:R-:W-:Y:S02]  /*5be0*/  UIADD3 UR8, UPT, UPT, -UR5, URZ, URZ ;  /* 0x000000ff05087290 */ /* 0x000fe4000fffe1ff */
[----:B------:R-:W-:Y:S01]  /*5bf0*/  UIADD3 UR10, UPT, UPT, -UR11, URZ, URZ ;  /* 0x000000ff0b0a7290 */ /* 0x000fe2000fffe1ff */
[----:B------:R-:W-:Y:S01]  /*5c00*/  @!UP0 UMOV UR4, UR9 ;  /* 0x0000000900048c82 */ /* 0x000fe20008000000 */
[----:B------:R-:W-:Y:S02]  /*5c10*/  UIADD3 UR9, UPT, UPT, -UR6, URZ, URZ ;  /* 0x000000ff06097290 */ /* 0x000fe4000fffe1ff */
[----:B------:R-:W-:Y:S02]  /*5c20*/  @!UP0 USHF.R.U32.HI UR4, URZ, UR41, UR4 ;  /* 0x00000029ff048299 */ /* 0x000fe40008011604 */
[----:B------:R-:W-:Y:S02]  /*5c30*/  UIMAD UR10, UR42, UR10, UR6 ;  /* 0x0000000a2a0a72a4 */ /* 0x000fe4000f8e0206 */
[----:B------:R-:W-:Y:S04]  /*5c40*/  @!UP0 USEL UR4, UR5, UR4, !UP2 ;  /* 0x0000000405048287 */ /* 0x000fe8000d000000 */
[----:B------:R-:W-:Y:S02]  /*5c50*/  @!UP0 UIMAD UR10, UR7, UR10, UR4 ;  /* 0x0000000a070a82a4 */ /* 0x000fe4000f8e0204 */
[----:B------:R-:W-:Y:S02]  /*5c60*/  @!UP0 UIADD3 UR11, UPT, UPT, UR11, -UR4, URZ ;  /* 0x800000040b0b8290 */ /* 0x000fe4000fffe0ff */
[----:B------:R-:W-:Y:S02]  /*5c70*/  UIMAD UR7, UR43, UR8, UR38 ;  /* 0x000000082b0772a4 */ /* 0x000fe4000f8e0226 */
[----:B------:R-:W-:Y:S02]  /*5c80*/  @!UP0 UIMAD UR6, UR11, UR42, UR5 ;  /* 0x0000002a0b0682a4 */ /* 0x000fe4000f8e0205 */
[----:B------:R-:W-:Y:S01]  /*5c90*/  UIMAD UR4, UR54, UR9, UR37 ;  /* 0x00000009360472a4 */ /* 0x000fe2000f8e0225 */
[----:B------:R-:W-:Y:S02]  /*5ca0*/  @!UP0 UMOV UR5, UR10 ;  /* 0x0000000a00058c82 */ /* 0x000fe40008000000 */
[----:B------:R-:W-:Y:S02]  /*5cb0*/  UIMAD UR38, UR5, UR43, UR7 ;  /* 0x0000002b052672a4 */ /* 0x000fe4000f8e0207 */
[----:B------:R-:W-:Y:S11]  /*5cc0*/  UIMAD UR37, UR6, UR54, UR4 ;  /* 0x00000036062572a4 */ /* 0x000ff6000f8e0204 */
[----:B------:R-:W-:Y:S01]  /*5cd0*/  @!UPT UIADD3 URZ, UPT, UPT, URZ, URZ, URZ ;  /* 0x000000fffffff290 */ /* 0x000fe2000fffe0ff */
.L_x_98:
[----:B------:R-:W-:Y:S01]  /*5ce0*/  UISETP.NE.AND UP0, UPT, UR39, 0x1, UPT ;  /* 0x000000012700788c */ /* 0x000fe2000bf05270 */
[----:B------:R-:W-:Y:S01]  /*5cf0*/  IADD3 R89, PT, PT, R89, 0x1, RZ ;  /* 0x0000000159597810 */ /* 0x000fe20007ffe0ff */
[----:B------:R-:W-:Y:S02]  /*5d00*/  UIADD3 UR11, UPT, UPT, UR44, 0x200, URZ ;  /* 0x000002002c0b7890 */ /* 0x000fe4000fffe0ff */
[----:B------:R-:W-:Y:S02]  /*5d10*/  USHF.L.U32 UR50, UR30, 0x6, URZ ;  /* 0x000000061e327899 */ /* 0x000fe400080006ff */
[----:B------:R-:W-:Y:S05]  /*5d20*/  USHF.L.U32 UR49, UR31, 0x8, URZ ;  /* 0x000000081f317899 */ /* 0x000fea00080006ff */
[----:B------:R-:W2:Y:S01]  /*5d30*/  @!UP0 LDCU.128 UR12, c[0x0][0xb10] ;  /* 0x00016200ff0c87ac */ /* 0x000ea20008000c00 */
[----:B------:R-:W3:Y:S01]  /*5d40*/  @!UP0 LDCU UR5, c[0x0][0xb0c] ;  /* 0x00016180ff0587ac */ /* 0x000ee20008000800 */
[----:B------:R-:W4:Y:S01]  /*5d50*/  @!UP0 LDCU UR10, c[0x0][0xb20] ;  /* 0x00016400ff0a87ac */ /* 0x000f220008000800 */
[----:B--2---:R-:W-:Y:S02]  /*5d60*/  UIMAD.WIDE.U32 UR8, UR38, UR12, URZ ;  /* 0x0000000c260872a5 */ /* 0x004fe4000f8e00ff */
[----:B------:R-:W-:Y:S02]  /*5d70*/  UIMAD.WIDE.U32 UR6, UR37, UR15, URZ ;  /* 0x0000000f250672a5 */ /* 0x000fe4000f8e00ff */
[----:B------:R-:W-:Y:S03]  /*5d80*/  @!UP0 UISETP.NE.AND UP1, UPT, UR14, 0x1, UPT ;  /* 0x000000010e00888c */ /* 0x000fe6000bf25270 */
[----:B------:R-:W-:Y:S01]  /*5d90*/  @!UP0 UMOV UR4, UR9 ;  /* 0x0000000900048c82 */ /* 0x000fe20008000000 */
[----:B---3--:R-:W-:Y:S02]  /*5da0*/  @!UP0 UISETP.NE.AND UP2, UPT, UR5, 0x1, UPT ;  /* 0x000000010500888c */ /* 0x008fe4000bf45270 */
[----:B------:R-:W-:Y:S01]  /*5db0*/  @!UP0 USHF.R.U32.HI UR4, URZ, UR13, UR4 ;  /* 0x0000000dff048299 */ /* 0x000fe20008011604 */
[----:B------:R-:W-:Y:S02]  /*5dc0*/  @!UP0 UMOV UR6, UR7 ;  /* 0x0000000700068c82 */ /* 0x000fe40008000000 */
[----:B----4-:R-:W-:Y:S02]  /*5dd0*/  @!UP0 USHF.R.U32.HI UR6, URZ, UR10, UR6 ;  /* 0x0000000aff068299 */ /* 0x010fe40008011606 */
[----:B------:R-:W-:Y:S02]  /*5de0*/  @!UP0 USEL UR7, UR38, UR4, !UP2 ;  /* 0x0000000426078287 */ /* 0x000fe4000d000000 */
[----:B------:R-:W-:Y:S04]  /*5df0*/  @!UP0 USEL UR6, UR37, UR6, !UP1 ;  /* 0x0000000625068287 */ /* 0x000fe8000c800000 */
[----:B------:R-:W-:Y:S02]  /*5e00*/  @!UP0 UIADD3 UR4, UPT, UPT, -UR7, UR6, URZ ;  /* 0x0000000607048290 */ /* 0x000fe4000fffe1ff */
[----:B------:R-:W-:Y:S02]  /*5e10*/  @!UP0 UIADD3 UR6, UPT, UPT, UR7, -UR6, URZ ;  /* 0x8000000607068290 */ /* 0x000fe4000fffe0ff */
[----:B------:R-:W-:Y:S02]  /*5e20*/  @!UP0 UIMAD UR38, UR4, UR5, UR38 ;  /* 0x00000005042682a4 */ /* 0x000fe4000f8e0226 */
[----:B------:R-:W-:Y:S02]  /*5e30*/  @!UP0 UIMAD UR37, UR6, UR14, UR37 ;  /* 0x0000000e062582a4 */ /* 0x000fe4000f8e0225 */
[----:B------:R-:W-:Y:S09]  /*5e40*/  ULOP3.LUT UP0, URZ, UR11, 0x1b0, URZ, 0xc0, !UPT ;  /* 0x000001b00bff7892 */ /* 0x000ff2000f80c0ff */
[----:B------:R-:W-:Y:S05]  /*5e50*/  BRA.U !UP0, `(.L_x_99) ;  /* 0x0000000108407547 */ /* 0x000fea000b800000 */
[----:B------:R-:W2:Y:S01]  /*5e60*/  LDCU.64 UR8, c[0x4][0x88] ;  /* 0x01001100ff0877ac */ /* 0x000ea20008000a00 */
[----:B------:R-:W-:Y:S01]  /*5e70*/  MOV R3, 0x0 ;  /* 0x0000000000037802 */ /* 0x000fe20000000f00 */
[----:B------:R-:W-:Y:S02]  /*5e80*/  HFMA2 R12, -RZ, RZ, 0, 5.9604644775390625e-08 ;  /* 0x00000001ff0c7431 */ /* 0x000fe400000001ff */
[----:B------:R-:W-:Y:S02]  /*5e90*/  IMAD.MOV.U32 R8, RZ, RZ, 0x70 ;  /* 0x00000070ff087424 */ /* 0x000fe400078e00ff */
[----:B------:R-:W-:Y:S01]  /*5ea0*/  IMAD.MOV.U32 R13, RZ, RZ, RZ ;  /* 0x000000ffff0d7224 */ /* 0x000fe200078e00ff */
[----:B------:R-:W3:Y:S01]  /*5eb0*/  LDCU.64 UR6, c[0x4][0x90] ;  /* 0x01001200ff0677ac */ /* 0x000ee20008000a00 */
[----:B------:R-:W4:Y:S01]  /*5ec0*/  LDC.64 R2, c[0x4][R3] ;  /* 0x0100000003027b82 */ /* 0x000f220000000a00 */
[----:B------:R-:W1:Y:S01]  /*5ed0*/  LDCU.64 UR4, c[0x4][0x8] ;  /* 0x01000100ff0477ac */ /* 0x000e620008000a00 */
[----:B--2---:R-:W-:Y:S01]  /*5ee0*/  MOV R5, UR9 ;  /* 0x0000000900057c02 */ /* 0x004fe20008000f00 */
[----:B------:R-:W-:Y:S01]  /*5ef0*/  IMAD.U32 R4, RZ, RZ, UR8 ;  /* 0x00000008ff047e24 */ /* 0x000fe2000f8e00ff */
[----:B---3--:R-:W-:Y:S01]  /*5f00*/  MOV R7, UR7 ;  /* 0x0000000700077c02 */ /* 0x008fe20008000f00 */
[----:B------:R-:W-:Y:S01]  /*5f10*/  IMAD.U32 R6, RZ, RZ, UR6 ;  /* 0x00000006ff067e24 */ /* 0x000fe2000f8e00ff */
[----:B-1----:R-:W-:Y:S01]  /*5f20*/  MOV R11, UR5 ;  /* 0x00000005000b7c02 */ /* 0x002fe20008000f00 */
[----:B------:R-:W-:Y:S02]  /*5f30*/  IMAD.U32 R10, RZ, RZ, UR4 ;  /* 0x00000004ff0a7e24 */ /* 0x000fe4000f8e00ff */
[----:B------:R-:W-:Y:S07]  /*5f40*/  LEPC R20, `(.L_x_99) ;  /* 0x000000001014794e */ /* 0x000fee0000000000 */
[----:B----45:R-:W-:Y:S05]  /*5f50*/  CALL.ABS.NOINC R2 ;  /* 0x0000000002007343 */ /* 0x030fea0003c00000 */
.L_x_99:
[----:B------:R-:W-:Y:S01]  /*5f60*/  LOP3.LUT P0, RZ, R96, 0x1b0, RZ, 0xc0, !PT ;  /* 0x000001b060ff7812 */ /* 0x000fe2000780c0ff */
[----:B------:R-:W-:Y:S11]  /*5f70*/  BSSY.RECONVERGENT B6, `(.L_x_100) ;  /* 0x0000013000067945 */ /* 0x000ff60003800200 */
[----:B------:R-:W-:Y:S01]  /*5f80*/  @!UPT UIADD3 URZ, UPT, UPT, URZ, URZ, URZ ;  /* 0x000000fffffff290 */ /* 0x000fe2000fffe0ff */
[----:B------:R-:W-:Y:S05]  /*5f90*/  @!P0 BRA `(.L_x_101) ;  /* 0x0000000000408947 */ /* 0x000fea0003800000 */
        /* <DEDUP_REMOVED lines=16> */
.L_x_101:
[----:B------:R-:W-:Y:S05]  /*60a0*/  BSYNC.RECONVERGENT B6 ;  /* 0x0000000000067941 */ /* 0x000fea0003800200 */
.L_x_100:
[----:B------:R-:W-:Y:S01]  /*60b0*/  R2UR UR4, R88 ;  /* 0x00000000580472ca */ /* 0x000fe200000e0000 */
[----:B------:R-:W-:Y:S01]  /*60c0*/  UISETP.NE.U32.AND UP0, UPT, UR60, URZ, UPT ;  /* 0x000000ff3c00728c */ /* 0x000fe2000bf05070 */
[----:B------:R-:W-:Y:S02]  /*60d0*/  ISETP.NE.U32.AND P4, PT, R82, RZ, PT ;  /* 0x000000ff5200720c */ /* 0x000fe40003f85070 */
[----:B------:R-:W-:Y:S01]  /*60e0*/  ISETP.NE.U32.AND P2, PT, RZ, UR46, PT ;  /* 0x0000002eff007c0c */ /* 0x000fe2000bf45070 */
[----:B------:R-:W-:Y:S01]  /*60f0*/  UISETP.NE.AND.EX UP1, UPT, UR61, URZ, UPT, UP0 ;  /* 0x000000ff3d00728c */ /* 0x000fe2000bf25300 */
[----:B------:R-:W-:Y:S01]  /*6100*/  ISETP.NE.AND.EX P4, PT, R83, RZ, PT, P4 ;  /* 0x000000ff5300720c */ /* 0x000fe20003f85340 */
[----:B------:R-:W-:Y:S01]  /*6110*/  UPLOP3.LUT UP0, UPT, UPT, UPT, UPT, 0x40, 0x4 ;  /* 0x000000000004789c */ /* 0x000fe20003f0e870 */
[----:B------:R-:W-:Y:S05]  /*6120*/  ISETP.NE.AND.EX P2, PT, RZ, UR47, PT, P2 ;  /* 0x0000002fff007c0c */ /* 0x000fea000bf45320 */
[----:B------:R-:W-:Y:S06]  /*6130*/  UISETP.NE.AND UP2, UPT, UR4, URZ, UPT ;  /* 0x000000ff0400728c */ /* 0x000fec000bf45270 */
[----:B------:R-:W-:Y:S05]  /*6140*/  PLOP3.LUT P1, PT, PT, PT, UP2, 0x80, 0x8 ;  /* 0x000000000008781c */ /* 0x000fea0003f2f028 */
[----:B------:R-:W-:Y:S06]  /*6150*/  @UP2 UPLOP3.LUT UP0, UPT, UPT, UPT, UP1, 0x80, 0x8 ;  /* 0x000000000008289c */ /* 0x000fec0003f0f010 */
[----:B------:R-:W-:Y:S01]  /*6160*/  PLOP3.LUT P0, PT, PT, PT, UP0, 0x80, 0x8 ;  /* 0x000000000008781c */ /* 0x000fe20003f0f008 */
[----:B------:R-:W-:Y:S01]  /*6170*/  @!UPT UIADD3 URZ, UPT, UPT, URZ, URZ, URZ ;  /* 0x000000fffffff290 */ /* 0x000fe2000fffe0ff */
[----:B------:R-:W-:Y:S11]  /*6180*/  BRA.U !UP1, `(.L_x_102) ;  /* 0x00000001093c7547 */ /* 0x000ff6000b800000 */
[----:B------:R-:W-:Y:S01]  /*6190*/  UISETP.NE.U32.AND UP0, UPT, UR46, URZ, UPT ;  /* 0x000000ff2e00728c */ /* 0x000fe2000bf05070 */
[----:B-1----:R-:W-:Y:S01]  /*61a0*/  HFMA2 R0, -RZ, RZ, 0, 5.9604644775390625e-08 ;  /* 0x00000001ff007431 */ /* 0x002fe200000001ff */
[----:B------:R-:W1:Y:S01]  /*61b0*/  LDCU.64 UR8, c[0x0][0x358] ;  /* 0x00006b00ff0877ac */ /* 0x000e620008000a00 */
[----:B------:R-:W-:Y:S01]  /*61c0*/  IMAD.MOV.U32 R85, RZ, RZ, 0x1 ;  /* 0x00000001ff557424 */ /* 0x000fe200078e00ff */
[----:B------:R-:W-:Y:S06]  /*61d0*/  UISETP.NE.AND.EX UP0, UPT, UR47, URZ, UPT, UP0 ;  /* 0x000000ff2f00728c */ /* 0x000fec000bf05300 */
        /* <DEDUP_REMOVED lines=9> */
[----:B--23--:R-:W-:Y:S02]  /*6270*/  @!P3 IMAD.U32 R41, RZ, RZ, UR4 ;  /* 0x00000004ff29be24 */ /* 0x00cfe4000f8e00ff */
.L_x_102:
[----:B------:R-:W-:Y:S05]  /*6280*/  @!P4 BRA `(.L_x_103) ;  /* 0x000000000024c947 */ /* 0x000fea0003800000 */
[----:B------:R-:W-:Y:S01]  /*6290*/  ISETP.NE.U32.AND P3, PT, R80, RZ, PT ;  /* 0x000000ff5000720c */ /* 0x000fe20003f65070 */
[----:B------:R-:W2:Y:S03]  /*62a0*/  LDCU.64 UR4, c[0x0][0x358] ;  /* 0x00006b00ff0477ac */ /* 0x000ea60008000a00 */
[----:B------:R-:W-:Y:S11]  /*62b0*/  ISETP.NE.AND.EX P3, PT, R81, RZ, PT, P3 ;  /* 0x000000ff5100720c */ /* 0x000ff60003f65330 */
[----:B------:R-:W-:Y:S02]  /*62c0*/  @!UPT UIADD3 URZ, UPT, UPT, URZ, URZ, URZ ;  /* 0x000000fffffff290 */ /* 0x000fe4000fffe0ff */
[----:B------:R-:W3:Y:S01]  /*62d0*/  @P3 LDC.64 R2, c[0x0][0x8a8] ;  /* 0x00022a00ff023b82 */ /* 0x000ee20000000a00 */
[----:B-1----:R-:W-:Y:S04]  /*62e0*/  @P3 IMAD R0, R82, UR36, RZ ;  /* 0x0000002452003c24 */ /* 0x002fe8000f8e02ff */
[----:B---3--:R-:W-:Y:S05]  /*62f0*/  @P3 IMAD.WIDE R2, R0, 0x4, R2 ;  /* 0x0000000400023825 */ /* 0x008fea00078e0202 */
[----:B--2--5:R2:W5:Y:S02]  /*6300*/  @P3 LDG.E R38, desc[UR4][R2.64] ;  /* 0x0000000402263981 */ /* 0x024564000c1e1900 */
[----:B--2---:R-:W3:Y:S02]  /*6310*/  @!P3 LDC R38, c[0x0][0x8a0] ;  /* 0x00022800ff26bb82 */ /* 0x004ee40000000800 */
.L_x_103:
[----:B-----5:R-:W-:Y:S01]  /*6320*/  FSETP.NEU.AND P4, PT, R41, RZ, PT ;  /* 0x000000ff2900720b */ /* 0x020fe20003f8d000 */
[----:B------:R-:W-:Y:S01]  /*6330*/  BSSY B1, `(.L_x_104) ;  /* 0x0000042000017945 */ /* 0x000fe20003800000 */
[----:B------:R-:W-:Y:S01]  /*6340*/  SEL R6, RZ, 0xffffffff, P2 ;  /* 0xffffffffff067807 */ /* 0x000fe20001000000 */
[----:B------:R-:W-:Y:S01]  /*6350*/  IMAD.MOV.U32 R100, RZ, RZ, 0x1 ;  /* 0x00000001ff647424 */ /* 0x000fe200078e00ff */
[----:B------:R-:W-:Y:S02]  /*6360*/  LOP3.LUT P3, RZ, R85, 0xff, RZ, 0xc0, !PT ;  /* 0x000000ff55ff7812 */ /* 0x000fe4000786c0ff */
[----:B------:R-:W-:Y:S02]  /*6370*/  CS2R R78, SRZ ;  /* 0x00000000004e7805 */ /* 0x000fe4000001ff00 */
[----:B------:R-:W-:Y:S02]  /*6380*/  @P1 SEL R3, RZ, 0xffffffff, P4 ;  /* 0xffffffffff031807 */ /* 0x000fe40002000000 */
[----:B------:R-:W-:Y:S02]  /*6390*/  CS2R R76, SRZ ;  /* 0x00000000004c7805 */ /* 0x000fe4000001ff00 */
[----:B------:R-:W-:Y:S02]  /*63a0*/  LEA R2, R93, UR44, 0x3 ;  /* 0x0000002c5d027c11 */ /* 0x000fe4000f8e18ff */
[----:B------:R-:W-:Y:S02]  /*63b0*/  CS2R R74, SRZ ;  /* 0x00000000004a7805 */ /* 0x000fe4000001ff00 */
[----:B------:R-:W-:Y:S02]  /*63c0*/  @P0 SEL R3, R6, R3, !P3 ;  /* 0x0000000306030207 */ /* 0x000fe40005800000 */
[----:B------:R-:W-:Y:S02]  /*63d0*/  CS2R R72, SRZ ;  /* 0x0000000000487805 */ /* 0x000fe4000001ff00 */
[----:B------:R-:W-:Y:S02]  /*63e0*/  LEA R71, R36, UR44, 0x3 ;  /* 0x0000002c24477c11 */ /* 0x000fe4000f8e18ff */
[----:B------:R-:W-:Y:S02]  /*63f0*/  @P1 LOP3.LUT R3, R3, 0x1, RZ, 0xc0, !PT ;  /* 0x0000000103031812 */ /* 0x000fe400078ec0ff */
[----:B------:R-:W-:Y:S02]  /*6400*/  SHF.L.U32 R4, R94, 0x1f, RZ ;  /* 0x0000001f5e047819 */ /* 0x000fe400000006ff */
[----:B------:R-:W-:Y:S02]  /*6410*/  ISETP.NE.U32.OR P6, PT, R3, 0x1, !P1 ;  /* 0x000000010300780c */ /* 0x000fe40004fc5470 */
[----:B------:R-:W-:Y:S02]  /*6420*/  PLOP3.LUT P2, PT, PT, PT, UP1, 0x80, 0x8 ;  /* 0x000000000008781c */ /* 0x000fe40003f4f018 */
[----:B------:R-:W-:Y:S02]  /*6430*/  LEA.HI R39, R36, R36, RZ, 0x1 ;  /* 0x0000002424277211 */ /* 0x000fe400078f08ff */
[----:B------:R-:W-:Y:S02]  /*6440*/  SEL R3, RZ, 0xffffffff, P4 ;  /* 0xffffffffff037807 */ /* 0x000fe40002000000 */
[----:B------:R-:W-:Y:S01]  /*6450*/  P2R R102, PR, RZ, 0x40 ;  /* 0x00000040ff667803 */ /* 0x000fe20000000000 */
[C---:B-1----:R-:W-:Y:S01]  /*6460*/  IMAD.SHL.U32 R0, R39.reuse, 0x80, RZ ;  /* 0x0000008027007824 */ /* 0x042fe200078e00ff */
[----:B------:R-:W-:Y:S03]  /*6470*/  LOP3.LUT R39, R39, 0xffe, RZ, 0xc0, !PT ;  /* 0x00000ffe27277812 */ /* 0x000fe600078ec0ff */
[----:B------:R-:W-:Y:S02]  /*6480*/  @P6 SHF.L.U32 R5, R91, 0x1f, RZ ;  /* 0x0000001f5b056819 */ /* 0x000fe400000006ff */
[----:B------:R-:W-:Y:S01]  /*6490*/  @P2 SEL R3, R6, R3, !P3 ;  /* 0x0000000306032207 */ /* 0x000fe20005800000 */
[----:B------:R-:W-:Y:S01]  /*64a0*/  IMAD.IADD R39, R36, 0x1, -R39 ;  /* 0x0000000124277824 */ /* 0x000fe200078e0a27 */
[----:B------:R-:W1:Y:S01]  /*64b0*/  @P6 SYNCS.PHASECHK.TRANS64.TRYWAIT P1, [R2+URZ+0xa0], R5 ;  /* 0x0000a005020065a7 */ /* 0x000e6200080211ff */
[----:B------:R-:W-:Y:S02]  /*64c0*/  LOP3.LUT R0, R0, 0xffffff00, RZ, 0xc0, !PT ;  /* 0xffffff0000007812 */ /* 0x000fe400078ec0ff */
[----:B------:R-:W-:Y:S03]  /*64d0*/  LOP3.LUT R3, R3, 0x1, RZ, 0xc0, !PT ;  /* 0x0000000103037812 */ /* 0x000fe600078ec0ff */
[----:B------:R-:W-:Y:S01]  /*64e0*/  IMAD.IADD R0, R37, 0x1, R0 ;  /* 0x0000000125007824 */ /* 0x000fe200078e0200 */
[----:B------:R-:W-:Y:S03]  /*64f0*/  ISETP.NE.U32.AND P5, PT, R3, 0x1, PT ;  /* 0x000000010300780c */ /* 0x000fe60003fa5070 */
[----:B------:R-:W-:Y:S01]  /*6500*/  IMAD R39, R39, 0x100000, R0 ;  /* 0x0010000027277824 */ /* 0x000fe200078e0200 */
[----:B------:R-:W-:Y:S01]  /*6510*/  P2R R101, PR, RZ, 0x20 ;  /* 0x00000020ff657803 */ /* 0x000fe20000000000 */
[----:B------:R2:W4:Y:S01]  /*6520*/  SYNCS.PHASECHK.TRANS64.TRYWAIT P0, [R71+URZ+0x110], R4 ;  /* 0x00011004470075a7 */ /* 0x00052200080011ff */
[----:B-1----:R-:W-:Y:S01]  /*6530*/  @P6 SEL R100, RZ, 0x1, !P1 ;  /* 0x00000001ff646807 */ /* 0x002fe20004800000 */
[----:B--2---:R-:W-:Y:S06]  /*6540*/  @!P6 BRA `(.L_x_105) ;  /* 0x000000000080e947 */ /* 0x004fec0003800000 */
[----:B------:R-:W-:Y:S01]  /*6550*/  @P5 IMAD R6, R93, 0x1000, R84 ;  /* 0x000010005d065824 */ /* 0x000fe200078e0254 */
[----:B------:R-:W1:Y:S01]  /*6560*/  S2R R0, SR_CgaCtaId ;  /* 0x0000000000007919 */ /* 0x000e620000008800 */
[----:B------:R-:W-:Y:S01]  /*6570*/  ISETP.NE.AND P1, PT, R100, RZ, PT ;  /* 0x000000ff6400720c */ /* 0x000fe20003f25270 */
[----:B------:R-:W-:Y:S01]  /*6580*/  BSSY B0, `(.L_x_106) ;  /* 0x000000b000007945 */ /* 0x000fe20003800000 */
[----:B------:R-:W-:Y:S01]  /*6590*/  @P5 VIADD R5, R6, UR44 ;  /* 0x0000002c06055c36 */ /* 0x000fe20008000000 */
[----:B------:R-:W-:Y:S02]  /*65a0*/  CS2R R74, SRZ ;  /* 0x00000000004a7805 */ /* 0x000fe4000001ff00 */
[----:B------:R-:W-:Y:S02]  /*65b0*/  CS2R R72, SRZ ;  /* 0x0000000000487805 */ /* 0x000fe4000001ff00 */
[----:B------:R-:W-:Y:S01]  /*65c0*/  CS2R R78, SRZ ;  /* 0x00000000004e7805 */ /* 0x000fe2000001ff00 */
[----:B------:R-:W-:Y:S01]  /*65d0*/  @P5 IMAD R5, R95, -0x10, R5 ;  /* 0xfffffff05f055824 */ /* 0x000fe200078e0205 */
[----:B------:R-:W-:Y:S04]  /*65e0*/  CS2R R76, SRZ ;  /* 0x00000000004c7805 */ /* 0x000fe8000001ff00 */
[----:B------:R-:W-:Y:S05]  /*65f0*/  @P1 BRA `(.L_x_107) ;  /* 0x00000000000c1947 */ /* 0x000fea0003800000 */
[----:B------:R-:W-:Y:S04]  /*6600*/  SHF.L.U32 R3, R91, 0x1f, RZ ;  /* 0x0000001f5b037819 */ /* 0x000fe800000006ff */
[----:B------:R-:W2:Y:S02]  /*6610*/  SYNCS.PHASECHK.TRANS64.TRYWAIT P1, [R2+URZ+0xa0], R3 ;  /* 0x0000a003020075a7 */ /* 0x000ea400080211ff */
[----:B--2---:R-:W-:Y:S05]  /*6620*/  @!P1 BRA `(.L_x_108) ;  /* 0x0000004000989947 */ /* 0x004fea0003800000 */
.L_x_107:
[----:B------:R-:W-:Y:S05]  /*6630*/  BSYNC B0 ;  /* 0x0000000000007941 */ /* 0x000fea0003800000 */
.L_x_106:
[----:B------:R-:W-:Y:S01]  /*6640*/  ISETP.NE.AND P1, PT, R101, RZ, PT ;  /* 0x000000ff6500720c */ /* 0x000fe20003f25270 */
[----:B--2---:R-:W-:Y:S02]  /*6650*/  VIADD R3, R2, 0xc0 ;  /* 0x000000c002037836 */ /* 0x004fe40000000000 */
[----:B------:R-:W-:Y:S03]  /*6660*/  VIADD R93, R93, 0x1 ;  /* 0x000000015d5d7836 */ /* 0x000fe60000000000 */
[----:B-1----:R-:W-:Y:S07]  /*6670*/  PRMT R0, R0, 0x654, R3 ;  /* 0x0000065400007816 */ /* 0x002fee0000000003 */
[----:B------:R1:W2:Y:S04]  /*6680*/  @P1 LDS.128 R72, [R6+UR44+0x200] ;  /* 0x0002002c06481984 */ /* 0x0002a80008000c00 */
[----:B------:R1:W1:Y:S01]  /*6690*/  @P1 LDS.128 R76, [R5+0x210] ;  /* 0x00021000054c1984 */ /* 0x0002620000000c00 */
[C---:B------:R-:W-:Y:S01]  /*66a0*/  ISETP.NE.AND P1, PT, R93.reuse, 0x4, PT ;  /* 0x000000045d00780c */ /* 0x040fe20003f25270 */
[----:B------:R-:W-:Y:S01]  /*66b0*/  @!PT LDS RZ, [RZ] ;  /* 0x00000000fffff984 */ /* 0x000fe20000000800 */
[----:B------:R-:W-:Y:S01]  /*66c0*/  @!PT LDS RZ, [RZ] ;  /* 0x00000000fffff984 */ /* 0x000fe20000000800 */
[----:B------:R-:W-:Y:S01]  /*66d0*/  @!PT LDS RZ, [RZ] ;  /* 0x00000000fffff984 */ /* 0x000fe20000000800 */
[----:B------:R-:W-:Y:S01]  /*66e0*/  @!PT LDS RZ, [RZ] ;  /* 0x00000000fffff984 */ /* 0x000fe20000000800 */
[----:B------:R5:W-:Y:S06]  /*66f0*/  MEMBAR.ALL.CTA ;  /* 0x0000000000007992 */ /* 0x000bec0000008000 */
[----:B-----5:R-:W5:Y:S01]  /*6700*/  FENCE.VIEW.ASYNC.S ;  /* 0x00000000000073c6 */ /* 0x020f620000000000 */
[----:B------:R-:W-:Y:S01]  /*6710*/  SEL R93, R93, RZ, P1 ;  /* 0x000000ff5d5d7207 */ /* 0x000fe20000800000 */
[----:B-----5:R5:W-:Y:S02]  /*6720*/  SYNCS.ARRIVE.TRANS64.RED.A1T0 RZ, [R0+URZ], RZ ;  /* 0x000000ff00ff79a7 */ /* 0x020be400081004ff */
[----:B-----5:R-:W-:Y:S04]  /*6730*/  SEL R0, RZ, 0x1, P1 ;  /* 0x00000001ff007807 */ /* 0x020fe80000800000 */
[----:B--2---:R-:W-:Y:S02]  /*6740*/  LOP3.LUT R91, R91, R0, RZ, 0x3c, !PT ;  /* 0x000000005b5b7212 */ /* 0x004fe400078e3cff */
.L_x_105:
[----:B------:R-:W-:Y:S05]  /*6750*/  BSYNC B1 ;  /* 0x0000000000017941 */ /* 0x000fea0003800000 */
.L_x_104:
[----:B------:R-:W-:Y:S04]  /*6760*/  SHF.R.U32.HI R3, RZ, 0x15, R39 ;  /* 0x00000015ff037819 */ /* 0x000fe80000011627 */
[----:B------:R-:W-:Y:S01]  /*6770*/  LOP3.LUT P1, RZ, R3, 0x3, R86, 0x48, !PT ;  /* 0x0000000303ff7812 */ /* 0x000fe20007824856 */
[----:B------:R-:W-:Y:S01]  /*6780*/  @!UPT UIADD3 URZ, UPT, UPT, URZ, URZ, URZ ;  /* 0x000000fffffff290 */ /* 0x000fe2000fffe0ff */
[----:B----4-:R-:W-:Y:S11]  /*6790*/  @P0 BRA `(.L_x_109) ;  /* 0x0000000000080947 */ /* 0x010ff60003800000 */
[----:B------:R-:W2:Y:S02]  /*67a0*/  SYNCS.PHASECHK.TRANS64.TRYWAIT P0, [R71+URZ+0x110], R4 ;  /* 0x00011004470075a7 */ /* 0x000ea400080011ff */
[----:B--2---:R-:W-:Y:S05]  /*67b0*/  @!P0 BRA `(.L_x_110) ;  /* 0x0000004000488947 */ /* 0x004fea0003800000 */
.L_x_109:
[----:B------:R-:W-:Y:S05]  /*67c0*/  @!P1 BRA `(.L_x_111) ;  /* 0x0000000000409947 */ /* 0x000fea0003800000 */
[----:B------:R-:W1:Y:S01]  /*67d0*/  LDCU.64 UR8, c[0x4][0x78] ;  /* 0x01000f00ff0877ac */ /* 0x000e620008000a00 */
[----:B------:R-:W-:Y:S01]  /*67e0*/  MOV R3, 0x0 ;  /* 0x0000000000037802 */ /* 0x000fe20000000f00 */
[----:B------:R-:W-:Y:S02]  /*67f0*/  HFMA2 R12, -RZ, RZ, 0, 5.9604644775390625e-08 ;  /* 0x00000001ff0c7431 */ /* 0x000fe400000001ff */
[----:B------:R-:W-:Y:S02]  /*6800*/  IMAD.MOV.U32 R8, RZ, RZ, 0x192 ;  /* 0x00000192ff087424 */ /* 0x000fe400078e00ff */
[----:B------:R-:W-:Y:S01]  /*6810*/  IMAD.MOV.U32 R13, RZ, RZ, RZ ;  /* 0x000000ffff0d7224 */ /* 0x000fe200078e00ff */
[----:B------:R-:W4:Y:S01]  /*6820*/  LDCU.64 UR6, c[0x4][0x80] ;  /* 0x01001000ff0677ac */ /* 0x000f220008000a00 */
[----:B------:R-:W3:Y:S01]  /*6830*/  LDC.64 R2, c[0x4][R3] ;  /* 0x0100000003027b82 */ /* 0x000ee20000000a00 */
[----:B------:R-:W5:Y:S01]  /*6840*/  LDCU.64 UR4, c[0x4][0x18] ;  /* 0x01000300ff0477ac */ /* 0x000f620008000a00 */
[----:B-1----:R-:W-:Y:S01]  /*6850*/  MOV R5, UR9 ;  /* 0x0000000900057c02 */ /* 0x002fe20008000f00 */
[----:B--2---:R-:W-:Y:S01]  /*6860*/  IMAD.U32 R4, RZ, RZ, UR8 ;  /* 0x00000008ff047e24 */ /* 0x004fe2000f8e00ff */
[----:B----4-:R-:W-:Y:S01]  /*6870*/  MOV R7, UR7 ;  /* 0x0000000700077c02 */ /* 0x010fe20008000f00 */
[----:B------:R-:W-:Y:S01]  /*6880*/  IMAD.U32 R6, RZ, RZ, UR6 ;  /* 0x00000006ff067e24 */ /* 0x000fe2000f8e00ff */
[----:B-----5:R-:W-:Y:S01]  /*6890*/  MOV R11, UR5 ;  /* 0x00000005000b7c02 */ /* 0x020fe20008000f00 */
[----:B------:R-:W-:Y:S02]  /*68a0*/  IMAD.U32 R10, RZ, RZ, UR4 ;  /* 0x00000004ff0a7e24 */ /* 0x000fe4000f8e00ff */
[----:B------:R-:W-:Y:S07]  /*68b0*/  LEPC R20, `(.L_x_111) ;  /* 0x000000001014794e */ /* 0x000fee0000000000 */
[----:B---3--:R-:W-:Y:S05]  /*68c0*/  CALL.ABS.NOINC R2 ;  /* 0x0000000002007343 */ /* 0x008fea0003c00000 */
.L_x_111:
[-C--:B------:R-:W-:Y:S01]  /*68d0*/  F2FP.F16.E5M2.UNPACK_B R42, R72.reuse ;  /* 0x00000048ff2a723e */ /* 0x080fe200020004ff */
[----:B------:R-:W-:Y:S05]  /*68e0*/  WARPSYNC.ALL ;  /* 0x0000000000007948 */ /* 0x000fea0003800000 */
[----:B------:R-:W-:Y:S01]  /*68f0*/  R2UR UR4, R39 ;  /* 0x00000000270472ca */ /* 0x000fe200000e0000 */
[--C-:B------:R-:W-:Y:S01]  /*6900*/  HADD2.F32 R40, -RZ, R42.reuse.H0_H0 ;  /* 0x2000002aff287230 */ /* 0x100fe20000004100 */
[----:B------:R-:W-:Y:S01]  /*6910*/  F2FP.F16.E5M2.UNPACK_B R43, R72.H1 ;  /* 0x00000048ff2b723e */ /* 0x000fe200030004ff */
[----:B------:R-:W-:Y:S01]  /*6920*/  HADD2.F32 R42, -RZ, R42.H1_H1 ;  /* 0x3000002aff2a7230 */ /* 0x000fe20000004100 */
[-C--:B------:R-:W-:Y:S01]  /*6930*/  F2FP.F16.E5M2.UNPACK_B R45, R73.reuse ;  /* 0x00000049ff2d723e */ /* 0x080fe200020004ff */
[----:B------:R-:W-:Y:S01]  /*6940*/  BSSY.RECONVERGENT B0, `(.L_x_112) ;  /* 0x0000099000007945 */ /* 0x000fe20003800200 */
[----:B------:R-:W-:Y:S01]  /*6950*/  F2FP.F16.E5M2.UNPACK_B R47, R73.H1 ;  /* 0x00000049ff2f723e */ /* 0x000fe200030004ff */
[--C-:B------:R-:W-:Y:S01]  /*6960*/  HADD2.F32 R44, -RZ, R43.reuse.H0_H0 ;  /* 0x2000002bff2c7230 */ /* 0x100fe20000004100 */
[-C--:B------:R-:W-:Y:S01]  /*6970*/  F2FP.F16.E5M2.UNPACK_B R49, R74.reuse ;  /* 0x0000004aff31723e */ /* 0x080fe200020004ff */
[----:B------:R-:W-:Y:S01]  /*6980*/  HADD2.F32 R46, -RZ, R43.H1_H1 ;  /* 0x3000002bff2e7230 */ /* 0x000fe20000004100 */
[----:B------:R-:W-:Y:S01]  /*6990*/  F2FP.F16.E5M2.UNPACK_B R51, R74.H1 ;  /* 0x0000004aff33723e */ /* 0x000fe200030004ff */
[--C-:B------:R-:W-:Y:S01]  /*69a0*/  HADD2.F32 R43, -RZ, R45.reuse.H0_H0 ;  /* 0x2000002dff2b7230 */ /* 0x100fe20000004100 */
[-C--:B------:R-:W-:Y:S01]  /*69b0*/  F2FP.F16.E5M2.UNPACK_B R53, R75.reuse ;  /* 0x0000004bff35723e */ /* 0x080fe200020004ff */
[----:B-12---:R-:W-:Y:S01]  /*69c0*/  LDTM.16dp32bit_t0_t15.x32 R4, tmem[UR4] ;  /* 0x00000004000479ee */ /* 0x006fe20008a80000 */
[----:B------:R-:W3:Y:S01]  /*69d0*/  LDTM.16dp32bit_t16_t31.x32 R4, tmem[UR4+0x20] ;  /* 0x00002004000479ee */ /* 0x000ee20008aa0000 */
[----:B------:R-:W-:Y:S01]  /*69e0*/  IADD3 R112, PT, PT, R84, UR44, RZ ;  /* 0x0000002c54707c10 */ /* 0x000fe2000fffe0ff */
[----:B------:R-:W-:Y:S01]  /*69f0*/  HADD2.F32 R48, -RZ, R45.H1_H1 ;  /* 0x3000002dff307230 */ /* 0x000fe20000004100 */
[----:B------:R-:W-:Y:S01]  /*6a00*/  SHF.L.U32 R103, R90, 0x4, RZ ;  /* 0x000000045a677819 */ /* 0x000fe200000006ff */
[----:B------:R-:W-:Y:S01]  /*6a10*/  HADD2.F32 R52, -RZ, R49.H1_H1 ;  /* 0x30000031ff347230 */ /* 0x000fe20000004100 */
[----:B------:R-:W-:Y:S01]  /*6a20*/  F2FP.F16.E5M2.UNPACK_B R55, R75.H1 ;  /* 0x0000004bff37723e */ /* 0x000fe200030004ff */
[----:B------:R-:W-:Y:S01]  /*6a30*/  HADD2.F32 R56, -RZ, R53.H1_H1 ;  /* 0x30000035ff387230 */ /* 0x000fe20000004100 */
[-C--:B------:R-:W-:Y:S01]  /*6a40*/  F2FP.F16.E5M2.UNPACK_B R57, R76.reuse ;  /* 0x0000004cff39723e */ /* 0x080fe200020004ff */
[--C-:B------:R-:W-:Y:S01]  /*6a50*/  HADD2.F32 R45, -RZ, R47.reuse.H0_H0 ;  /* 0x2000002fff2d7230 */ /* 0x100fe20000004100 */
[----:B------:R-:W-:Y:S01]  /*6a60*/  F2FP.F16.E5M2.UNPACK_B R59, R76.H1 ;  /* 0x0000004cff3b723e */ /* 0x000fe200030004ff */
[----:B------:R-:W-:Y:S01]  /*6a70*/  HADD2.F32 R50, -RZ, R47.H1_H1 ;  /* 0x3000002fff327230 */ /* 0x000fe20000004100 */
[-C--:B------:R-:W-:Y:S01]  /*6a80*/  F2FP.F16.E5M2.UNPACK_B R61, R77.reuse ;  /* 0x0000004dff3d723e */ /* 0x080fe200020004ff */
[----:B------:R-:W-:Y:S01]  /*6a90*/  HADD2.F32 R47, -RZ, R49.H0_H0 ;  /* 0x20000031ff2f7230 */ /* 0x000fe20000004100 */
[----:B------:R-:W-:Y:S01]  /*6aa0*/  F2FP.F16.E5M2.UNPACK_B R63, R77.H1 ;  /* 0x0000004dff3f723e */ /* 0x000fe200030004ff */
[----:B------:R-:W-:Y:S01]  /*6ab0*/  HADD2.F32 R60, -RZ, R57.H1_H1 ;  /* 0x30000039ff3c7230 */ /* 0x000fe20000004100 */
[-C--:B------:R-:W-:Y:S01]  /*6ac0*/  F2FP.F16.E5M2.UNPACK_B R65, R78.reuse ;  /* 0x0000004eff41723e */ /* 0x080fe200020004ff */
[----:B------:R-:W-:Y:S01]  /*6ad0*/  HADD2.F32 R64, -RZ, R61.H1_H1 ;  /* 0x3000003dff407230 */ /* 0x000fe20000004100 */
[----:B------:R-:W-:Y:S01]  /*6ae0*/  F2FP.F16.E5M2.UNPACK_B R67, R78.H1 ;  /* 0x0000004eff43723e */ /* 0x000fe200030004ff */
[----:B------:R-:W-:Y:S01]  /*6af0*/  HADD2.F32 R49, -RZ, R51.H0_H0 ;  /* 0x20000033ff317230 */ /* 0x000fe20000004100 */
[----:B------:R-:W-:Y:S01]  /*6b00*/  ISETP.NE.AND P0, PT, R97, RZ, PT ;  /* 0x000000ff6100720c */ /* 0x000fe20003f05270 */
[----:B------:R-:W-:Y:S01]  /*6b10*/  HADD2.F32 R68, -RZ, R65.H1_H1 ;  /* 0x30000041ff447230 */ /* 0x000fe20000004100 */
[----:B------:R-:W-:Y:S01]  /*6b20*/  ISETP.NE.AND P6, PT, R102, RZ, PT ;  /* 0x000000ff6600720c */ /* 0x000fe20003fc5270 */
[----:B------:R-:W-:Y:S02]  /*6b30*/  HADD2.F32 R54, -RZ, R51.H1_H1 ;  /* 0x30000033ff367230 */ /* 0x000fe40000004100 */
[C---:B---3--:R-:W-:Y:S01]  /*6b40*/  FMUL R0, R38.reuse, R4 ;  /* 0x0000000426007220 */ /* 0x048fe20000400000 */
[C---:B------:R-:W-:Y:S01]  /*6b50*/  FMUL R2, R38.reuse, R5 ;  /* 0x0000000526027220 */ /* 0x040fe20000400000 */
[C---:B------:R-:W-:Y:S01]  /*6b60*/  FMUL R4, R38.reuse, R8 ;  /* 0x0000000826047220 */ /* 0x040fe20000400000 */
[C---:B------:R-:W-:Y:S01]  /*6b70*/  FMUL R5, R38.reuse, R9 ;  /* 0x0000000926057220 */ /* 0x040fe20000400000 */
[C---:B------:R-:W-:Y:S01]  /*6b80*/  FFMA R0, R41.reuse, R40, R0 ;  /* 0x0000002829007223 */ /* 0x040fe20000000000 */
[C---:B------:R-:W-:Y:S01]  /*6b90*/  FFMA R2, R41.reuse, R42, R2 ;  /* 0x0000002a29027223 */ /* 0x040fe20000000002 */
[C---:B------:R-:W-:Y:S01]  /*6ba0*/  FMUL R8, R38.reuse, R12 ;  /* 0x0000000c26087220 */ /* 0x040fe20000400000 */
[C---:B------:R-:W-:Y:S01]  /*6bb0*/  FMUL R9, R38.reuse, R13 ;  /* 0x0000000d26097220 */ /* 0x040fe20000400000 */
[----:B------:R-:W-:Y:S02]  /*6bc0*/  HADD2.F32 R51, -RZ, R53.H0_H0 ;  /* 0x20000035ff337230 */ /* 0x000fe40000004100 */
[C---:B------:R-:W-:Y:S01]  /*6bd0*/  FMUL R12, R38.reuse, R16 ;  /* 0x00000010260c7220 */ /* 0x040fe20000400000 */
        /* <DEDUP_REMOVED lines=13> */
[C---:B------:R-:W-:Y:S01]  /*6cb0*/  FFMA R3, R41.reuse, R44, R3 ;  /* 0x0000002c29037223 */ /* 0x040fe20000000003 */
[----:B------:R-:W-:Y:S01]  /*6cc0*/  F2FP.F16.E5M2.UNPACK_B R40, R79 ;  /* 0x0000004fff28723e */ /* 0x000fe200020004ff */
[C---:B------:R-:W-:Y:S01]  /*6cd0*/  FFMA R7, R41.reuse, R46, R7 ;  /* 0x0000002e29077223 */ /* 0x040fe20000000007 */
[C---:B------:R-:W-:Y:S01]  /*6ce0*/  FFMA R4, R41.reuse, R43, R4 ;  /* 0x0000002b29047223 */ /* 0x040fe20000000004 */
[----:B------:R-:W-:Y:S01]  /*6cf0*/  F2FP.F16.E5M2.UNPACK_B R42, R79.H1 ;  /* 0x0000004fff2a723e */ /* 0x000fe200030004ff */
[C---:B------:R-:W-:Y:S01]  /*6d00*/  FFMA R5, R41.reuse, R48, R5 ;  /* 0x0000003029057223 */ /* 0x040fe20000000005 */
[----:B------:R-:W-:Y:S01]  /*6d10*/  FFMA R6, R41, R45, R6 ;  /* 0x0000002d29067223 */ /* 0x000fe20000000006 */
[----:B------:R-:W-:Y:S01]  /*6d20*/  F2FP.SATFINITE.E5M2.F32.PACK_AB_MERGE_C R99, R7, R3, RZ ;  /* 0x000000030763723e */ /* 0x000fe200048060ff */
[C---:B------:R-:W-:Y:S01]  /*6d30*/  FFMA R11, R41.reuse, R50, R11 ;  /* 0x00000032290b7223 */ /* 0x040fe2000000000b */
[C---:B------:R-:W-:Y:S01]  /*6d40*/  FFMA R8, R41.reuse, R47, R8 ;  /* 0x0000002f29087223 */ /* 0x040fe20000000008 */
[----:B------:R-:W-:Y:S01]  /*6d50*/  FMUL R10, R38, R14 ;  /* 0x0000000e260a7220 */ /* 0x000fe20000400000 */
[----:B------:R-:W-:Y:S01]  /*6d60*/  F2FP.SATFINITE.E5M2.F32.PACK_AB_MERGE_C R104, R2, R0, R99 ;  /* 0x000000000268723e */ /* 0x000fe20004806063 */
[----:B------:R-:W-:Y:S01]  /*6d70*/  FFMA R9, R41, R52, R9 ;  /* 0x0000003429097223 */ /* 0x000fe20000000009 */
[----:B------:R-:W-:Y:S01]  /*6d80*/  F2FP.SATFINITE.E5M2.F32.PACK_AB_MERGE_C R105, R11, R6, RZ ;  /* 0x000000060b69723e */ /* 0x000fe200048060ff */
[----:B------:R-:W-:Y:S01]  /*6d90*/  FFMA R10, R41, R49, R10 ;  /* 0x00000031290a7223 */ /* 0x000fe2000000000a */
[----:B------:R-:W-:Y:S01]  /*6da0*/  IADD3 R99, PT, PT, R112, R103, RZ ;  /* 0x0000006770637210 */ /* 0x000fe20007ffe0ff */
[C---:B------:R-:W-:Y:S01]  /*6db0*/  FMUL R15, R38.reuse, R15 ;  /* 0x0000000f260f7220 */ /* 0x040fe20000400000 */
[--C-:B------:R-:W-:Y:S01]  /*6dc0*/  HADD2.F32 R53, -RZ, R55.reuse.H0_H0 ;  /* 0x20000037ff357230 */ /* 0x100fe20000004100 */
[----:B------:R-:W-:Y:S01]  /*6dd0*/  F2FP.SATFINITE.E5M2.F32.PACK_AB_MERGE_C R105, R5, R4, R105 ;  /* 0x000000040569723e */ /* 0x000fe20004806069 */
[----:B------:R-:W-:Y:S02]  /*6de0*/  HADD2.F32 R58, -RZ, R55.H1_H1 ;  /* 0x30000037ff3a7230 */ /* 0x000fe40000004100 */
[C---:B------:R-:W-:Y:S01]  /*6df0*/  FFMA R15, R41.reuse, R54, R15 ;  /* 0x00000036290f7223 */ /* 0x040fe2000000000f */
[C---:B------:R-:W-:Y:S01]  /*6e00*/  FFMA R12, R41.reuse, R51, R12 ;  /* 0x00000033290c7223 */ /* 0x040fe2000000000c */
[C---:B------:R-:W-:Y:S01]  /*6e10*/  FFMA R13, R41.reuse, R56, R13 ;  /* 0x00000038290d7223 */ /* 0x040fe2000000000d */
[----:B------:R-:W-:Y:S02]  /*6e20*/  HADD2.F32 R55, -RZ, R57.H0_H0 ;  /* 0x20000039ff377230 */ /* 0x000fe40000004100 */
[C---:B------:R-:W-:Y:S01]  /*6e30*/  FMUL R14, R38.reuse, R18 ;  /* 0x00000012260e7220 */ /* 0x040fe20000400000 */
[C---:B------:R-:W-:Y:S01]  /*6e40*/  FMUL R19, R38.reuse, R19 ;  /* 0x0000001326137220 */ /* 0x040fe20000400000 */
[--C-:B------:R-:W-:Y:S02]  /*6e50*/  HADD2.F32 R57, -RZ, R59.reuse.H0_H0 ;  /* 0x2000003bff397230 */ /* 0x100fe40000004100 */
[C---:B------:R-:W-:Y:S01]  /*6e60*/  FMUL R18, R38.reuse, R22 ;  /* 0x0000001626127220 */ /* 0x040fe20000400000 */
[C---:B------:R-:W-:Y:S01]  /*6e70*/  FFMA R14, R41.reuse, R53, R14 ;  /* 0x00000035290e7223 */ /* 0x040fe2000000000e */
[----:B------:R-:W-:Y:S02]  /*6e80*/  HADD2.F32 R62, -RZ, R59.H1_H1 ;  /* 0x3000003bff3e7230 */ /* 0x000fe40000004100 */
[C---:B------:R-:W-:Y:S01]  /*6e90*/  FFMA R19, R41.reuse, R58, R19 ;  /* 0x0000003a29137223 */ /* 0x040fe20000000013 */
[----:B------:R-:W-:Y:S02]  /*6ea0*/  HADD2.F32 R59, -RZ, R61.H0_H0 ;  /* 0x2000003dff3b7230 */ /* 0x000fe40000004100 */
[C---:B------:R-:W-:Y:S01]  /*6eb0*/  FMUL R23, R38.reuse, R23 ;  /* 0x0000001726177220 */ /* 0x040fe20000400000 */
[C---:B------:R-:W-:Y:S01]  /*6ec0*/  FFMA R16, R41.reuse, R55, R16 ;  /* 0x0000003729107223 */ /* 0x040fe20000000010 */
[C---:B------:R-:W-:Y:S01]  /*6ed0*/  FFMA R17, R41.reuse, R60, R17 ;  /* 0x0000003c29117223 */ /* 0x040fe20000000011 */
[--C-:B------:R-:W-:Y:S02]  /*6ee0*/  HADD2.F32 R61, -RZ, R63.reuse.H0_H0 ;  /* 0x2000003fff3d7230 */ /* 0x100fe40000004100 */
[C---:B------:R-:W-:Y:S01]  /*6ef0*/  FFMA R18, R41.reuse, R57, R18 ;  /* 0x0000003929127223 */ /* 0x040fe20000000012 */
[----:B------:R-:W-:Y:S02]  /*6f00*/  HADD2.F32 R66, -RZ, R63.H1_H1 ;  /* 0x3000003fff427230 */ /* 0x000fe40000004100 */
[C---:B------:R-:W-:Y:S01]  /*6f10*/  FMUL R22, R38.reuse, R26 ;  /* 0x0000001a26167220 */ /* 0x040fe20000400000 */
[----:B------:R-:W-:Y:S02]  /*6f20*/  HADD2.F32 R63, -RZ, R65.H0_H0 ;  /* 0x20000041ff3f7230 */ /* 0x000fe40000004100 */
[C---:B------:R-:W-:Y:S01]  /*6f30*/  FFMA R23, R41.reuse, R62, R23 ;  /* 0x0000003e29177223 */ /* 0x040fe20000000017 */
[C---:B------:R-:W-:Y:S01]  /*6f40*/  FMUL R27, R38.reuse, R27 ;  /* 0x0000001b261b7220 */ /* 0x040fe20000400000 */
[C---:B------:R-:W-:Y:S01]  /*6f50*/  FFMA R20, R41.reuse, R59, R20 ;  /* 0x0000003b29147223 */ /* 0x040fe20000000014 */
[C---:B------:R-:W-:Y:S01]  /*6f60*/  FFMA R21, R41.reuse, R64, R21 ;  /* 0x0000004029157223 */ /* 0x040fe20000000015 */
[--C-:B------:R-:W-:Y:S02]  /*6f70*/  HADD2.F32 R65, -RZ, R67.reuse.H0_H0 ;  /* 0x20000043ff417230 */ /* 0x100fe40000004100 */
[C---:B------:R-:W-:Y:S01]  /*6f80*/  FFMA R22, R41.reuse, R61, R22 ;  /* 0x0000003d29167223 */ /* 0x040fe20000000016 */
[----:B------:R-:W-:Y:S02]  /*6f90*/  HADD2.F32 R70, -RZ, R67.H1_H1 ;  /* 0x30000043ff467230 */ /* 0x000fe40000004100 */
[C---:B------:R-:W-:Y:S01]  /*6fa0*/  FMUL R26, R38.reuse, R30 ;  /* 0x0000001e261a7220 */ /* 0x040fe20000400000 */
[--C-:B------:R-:W-:Y:S02]  /*6fb0*/  HADD2.F32 R67, -RZ, R40.reuse.H0_H0 ;  /* 0x20000028ff437230 */ /* 0x100fe40000004100 */
[C---:B------:R-:W-:Y:S01]  /*6fc0*/  FFMA R27, R41.reuse, R66, R27 ;  /* 0x00000042291b7223 */ /* 0x040fe2000000001b */
[C---:B------:R-:W-:Y:S01]  /*6fd0*/  FMUL R31, R38.reuse, R31 ;  /* 0x0000001f261f7220 */ /* 0x040fe20000400000 */
[C---:B------:R-:W-:Y:S01]  /*6fe0*/  FFMA R24, R41.reuse, R63, R24 ;  /* 0x0000003f29187223 */ /* 0x040fe20000000018 */
[----:B------:R-:W-:Y:S02]  /*6ff0*/  HADD2.F32 R40, -RZ, R40.H1_H1 ;  /* 0x30000028ff287230 */ /* 0x000fe40000004100 */
[C---:B------:R-:W-:Y:S01]  /*7000*/  FFMA R25, R41.reuse, R68, R25 ;  /* 0x0000004429197223 */ /* 0x040fe20000000019 */
[--C-:B------:R-:W-:Y:S02]  /*7010*/  HADD2.F32 R69, -RZ, R42.reuse.H0_H0 ;  /* 0x2000002aff457230 */ /* 0x100fe40000004100 */
[C---:B------:R-:W-:Y:S01]  /*7020*/  FFMA R26, R41.reuse, R65, R26 ;  /* 0x00000041291a7223 */ /* 0x040fe2000000001a */
[----:B------:R-:W-:Y:S02]  /*7030*/  HADD2.F32 R42, -RZ, R42.H1_H1 ;  /* 0x3000002aff2a7230 */ /* 0x000fe40000004100 */
[C---:B------:R-:W-:Y:S01]  /*7040*/  FMUL R30, R38.reuse, R34 ;  /* 0x00000022261e7220 */ /* 0x040fe20000400000 */
[----:B------:R-:W-:Y:S01]  /*7050*/  FFMA R31, R41, R70, R31 ;  /* 0x00000046291f7223 */ /* 0x000fe2000000001f */
[----:B------:R-:W-:Y:S01]  /*7060*/  FMUL R35, R38, R35 ;  /* 0x0000002326237220 */ /* 0x000fe20000400000 */
[----:B------:R-:W-:Y:S01]  /*7070*/  F2FP.SATFINITE.E5M2.F32.PACK_AB_MERGE_C R106, R15, R10, RZ ;  /* 0x0000000a0f6a723e */ /* 0x000fe200048060ff */
[----:B------:R-:W-:Y:S01]  /*7080*/  FFMA R28, R41, R67, R28 ;  /* 0x00000043291c7223 */ /* 0x000fe2000000001c */
[----:B------:R-:W-:Y:S01]  /*7090*/  F2FP.SATFINITE.E5M2.F32.PACK_AB_MERGE_C R107, R19, R14, RZ ;  /* 0x0000000e136b723e */ /* 0x000fe200048060ff */
[C---:B------:R-:W-:Y:S01]  /*70a0*/  FFMA R29, R41.reuse, R40, R29 ;  /* 0x00000028291d7223 */ /* 0x040fe2000000001d */
[C---:B------:R-:W-:Y:S01]  /*70b0*/  FFMA R30, R41.reuse, R69, R30 ;  /* 0x00000045291e7223 */ /* 0x040fe2000000001e */
[----:B------:R-:W-:Y:S01]  /*70c0*/  FFMA R35, R41, R42, R35 ;  /* 0x0000002a29237223 */ /* 0x000fe20000000023 */
[----:B------:R-:W-:Y:S02]  /*70d0*/  F2FP.SATFINITE.E5M2.F32.PACK_AB_MERGE_C R106, R9, R8, R106 ;  /* 0x00000008096a723e */ /* 0x000fe4000480606a */
[----:B------:R-:W-:Y:S02]  /*70e0*/  F2FP.SATFINITE.E5M2.F32.PACK_AB_MERGE_C R107, R13, R12, R107 ;  /* 0x0000000c0d6b723e */ /* 0x000fe4000480606b */
[----:B------:R-:W-:Y:S02]  /*70f0*/  F2FP.SATFINITE.E5M2.F32.PACK_AB_MERGE_C R108, R23, R18, RZ ;  /* 0x00000012176c723e */ /* 0x000fe400048060ff */
[----:B------:R-:W-:Y:S01]  /*7100*/  F2FP.SATFINITE.E5M2.F32.PACK_AB_MERGE_C R109, R27, R22, RZ ;  /* 0x000000161b6d723e */ /* 0x000fe200048060ff */
[----:B------:R1:W-:Y:S01]  /*7110*/  STS.128 [R84+UR44+0x4200], R104 ;  /* 0x0042006854007988 */ /* 0x0003e20008000c2c */
[----:B------:R-:W-:Y:S02]  /*7120*/  F2FP.SATFINITE.E5M2.F32.PACK_AB_MERGE_C R113, R31, R26, RZ ;  /* 0x0000001a1f71723e */ /* 0x000fe400048060ff */
[----:B------:R-:W-:Y:S02]  /*7130*/  F2FP.SATFINITE.E5M2.F32.PACK_AB_MERGE_C R114, R35, R30, RZ ;  /* 0x0000001e2372723e */ /* 0x000fe400048060ff */
[----:B------:R-:W-:Y:S02]  /*7140*/  F2FP.SATFINITE.E5M2.F32.PACK_AB_MERGE_C R108, R17, R16, R108 ;  /* 0x00000010116c723e */ /* 0x000fe4000480606c */
[----:B------:R-:W-:Y:S02]  /*7150*/  F2FP.SATFINITE.E5M2.F32.PACK_AB_MERGE_C R109, R21, R20, R109 ;  /* 0x00000014156d723e */ /* 0x000fe4000480606d */
[----:B------:R-:W-:Y:S02]  /*7160*/  F2FP.SATFINITE.E5M2.F32.PACK_AB_MERGE_C R110, R25, R24, R113 ;  /* 0x00000018196e723e */ /* 0x000fe40004806071 */
[----:B------:R-:W-:Y:S02]  /*7170*/  F2FP.SATFINITE.E5M2.F32.PACK_AB_MERGE_C R111, R29, R28, R114 ;  /* 0x0000001c1d6f723e */ /* 0x000fe40004806072 */
[----:B------:R-:W-:Y:S02]  /*7180*/  LEA R112, R93, UR44, 0x3 ;  /* 0x0000002c5d707c11 */ /* 0x000fe4000f8e18ff */
[----:B------:R-:W-:Y:S01]  /*7190*/  @P6 SHF.L.U32 R113, R91, 0x1f, RZ ;  /* 0x0000001f5b716819 */ /* 0x000fe200000006ff */
[----:B------:R1:W-:Y:S01]  /*71a0*/  STS.128 [R99+0x4210], R108 ;  /* 0x0042106c63007388 */ /* 0x0003e20000000c00 */
[----:B------:R-:W-:Y:S01]  /*71b0*/  @!PT LDS RZ, [RZ] ;  /* 0x00000000fffff984 */ /* 0x000fe20000000800 */
[----:B------:R-:W-:Y:S01]  /*71c0*/  @!PT LDS RZ, [RZ] ;  /* 0x00000000fffff984 */ /* 0x000fe20000000800 */
[----:B------:R-:W-:Y:S01]  /*71d0*/  @!PT LDS RZ, [RZ] ;  /* 0x00000000fffff984 */ /* 0x000fe20000000800 */
[----:B------:R-:W-:Y:S01]  /*71e0*/  @!PT LDS RZ, [RZ] ;  /* 0x00000000fffff984 */ /* 0x000fe20000000800 */
[----:B------:R2:W-:Y:S07]  /*71f0*/  MEMBAR.ALL.CTA ;  /* 0x0000000000007992 */ /* 0x0005ee0000008000 */
[----:B--2---:R-:W2:Y:S02]  /*7200*/  FENCE.VIEW.ASYNC.S ;  /* 0x00000000000073c6 */ /* 0x004ea40000000000 */
[----:B--2---:R-:W-:Y:S06]  /*7210*/  BAR.SYNC.DEFER_BLOCKING 0x1, 0x80 ;  /* 0x0042000000007b1d */ /* 0x004fec0000010000 */
[----:B------:R-:W-:Y:S05]  /*7220*/  @P0 BRA `(.L_x_113) ;  /* 0x0000000000280947 */ /* 0x000fea0003800000 */
[----:B------:R-:W-:Y:S01]  /*7230*/  UIADD3 UR4, UPT, UPT, UR44, 0x4200, URZ ;  /* 0x000042002c047890 */ /* 0x000fe2000fffe0ff */
[----:B------:R-:W-:Y:S05]  /*7240*/  UMOV UR51, UR36 ;  /* 0x0000002400337c82 */ /* 0x000fea0008000000 */
[----:B------:R-:W-:Y:S01]  /*7250*/  MOV R96, UR4 ;  /* 0x0000000400607c02 */ /* 0x000fe20008000f00 */
[----:B------:R-:W-:Y:S03]  /*7260*/  UIADD3 UR4, UP0, UPT, UR62, 0x680, URZ ;  /* 0x000006803e047890 */ /* 0x000fe6000ff1e0ff */
[----:B------:R-:W-:Y:S01]  /*7270*/  R2UR UR48, R96 ;  /* 0x00000000603072ca */ /* 0x000fe200000e0000 */
[----:B------:R-:W-:Y:S11]  /*7280*/  UIADD3.X UR5, UPT, UPT, URZ, UR63, URZ, UP0, !UPT ;  /* 0x0000003fff057290 */ /* 0x000ff600087fe4ff */
[----:B------:R-:W-:Y:S01]  /*7290*/  @!UPT UIADD3 URZ, UPT, UPT, URZ, URZ, URZ ;  /* 0x000000fffffff290 */ /* 0x000fe2000fffe0ff */
[----:B------:R2:W-:Y:S01]  /*72a0*/  UTMASTG.3D [UR48], [UR4] ;  /* 0x00000030040073b5 */ /* 0x0005e20008010000 */
[----:B------:R0:W-:Y:S01]  /*72b0*/  UTMACMDFLUSH ;  /* 0x00000000000079b7 */ /* 0x0001e20000000000 */
[----:B--2---:R-:W-:Y:S04]  /*72c0*/  DEPBAR.LE SB0, 0x1 ;  /* 0x000080400000791a */ /* 0x004fe80000000000 */
.L_x_113:
[----:B------:R-:W-:Y:S05]  /*72d0*/  BSYNC.RECONVERGENT B0 ;  /* 0x0000000000007941 */ /* 0x000fea0003800200 */
.L_x_112:
[----:B------:R-:W-:Y:S06]  /*72e0*/  BAR.SYNC.DEFER_BLOCKING 0x1, 0x80 ;  /* 0x0042000000007b1d */ /* 0x000fec0000010000 */
[----:B------:R-:W2:Y:S01]  /*72f0*/  @P6 SYNCS.PHASECHK.TRANS64.TRYWAIT P0, [R112+URZ+0xa0], R113 ;  /* 0x0000a071700065a7 */ /* 0x000ea200080011ff */
[----:B------:R-:W-:Y:S01]  /*7300*/  BSSY B1, `(.L_x_114) ;  /* 0x0000020000017945 */ /* 0x000fe20003800000 */
[----:B--2---:R-:W-:Y:S03]  /*7310*/  @P6 SEL R100, RZ, 0x1, !P0 ;  /* 0x00000001ff646807 */ /* 0x004fe60004000000 */
[----:B------:R-:W-:Y:S05]  /*7320*/  @!P6 BRA `(.L_x_115) ;  /* 0x000000000074e947 */ /* 0x000fea0003800000 */
[----:B------:R-:W-:Y:S01]  /*7330*/  ISETP.NE.AND P1, PT, R101, RZ, PT ;  /* 0x000000ff6500720c */ /* 0x000fe20003f25270 */
[----:B------:R-:W2:Y:S01]  /*7340*/  S2R R0, SR_CgaCtaId ;  /* 0x0000000000007919 */ /* 0x000ea20000008800 */
[----:B------:R-:W-:Y:S01]  /*7350*/  ISETP.NE.AND P0, PT, R100, RZ, PT ;  /* 0x000000ff6400720c */ /* 0x000fe20003f05270 */
[----:B------:R-:W-:Y:S10]  /*7360*/  BSSY B0, `(.L_x_116) ;  /* 0x0000008000007945 */ /* 0x000ff40003800000 */
[----:B------:R-:W-:Y:S05]  /*7370*/  @P1 IMAD R2, R93, 0x1000, R84 ;  /* 0x000010005d021824 */ /* 0x000fea00078e0254 */
[----:B------:R-:W-:Y:S05]  /*7380*/  @P1 IADD3 R4, PT, PT, R2, UR44, RZ ;  /* 0x0000002c02041c10 */ /* 0x000fea000fffe0ff */
[----:B------:R-:W-:Y:S01]  /*7390*/  @P1 IMAD.IADD R4, R4, 0x1, R103 ;  /* 0x0000000104041824 */ /* 0x000fe200078e0267 */
[----:B------:R-:W-:Y:S06]  /*73a0*/  @P0 BRA `(.L_x_117) ;  /* 0x00000000000c0947 */ /* 0x000fec0003800000 */
[----:B------:R-:W-:Y:S04]  /*73b0*/  SHF.L.U32 R3, R91, 0x1f, RZ ;  /* 0x0000001f5b037819 */ /* 0x000fe800000006ff */
[----:B------:R-:W3:Y:S02]  /*73c0*/  SYNCS.PHASECHK.TRANS64.TRYWAIT P0, [R112+URZ+0xa0], R3 ;  /* 0x0000a003700075a7 */ /* 0x000ee400080011ff */
[----:B---3--:R-:W-:Y:S05]  /*73d0*/  @!P0 BRA `(.L_x_118) ;  /* 0x0000003400548947 */ /* 0x008fea0003800000 */
.L_x_117:
[----:B------:R-:W-:Y:S05]  /*73e0*/  BSYNC B0 ;  /* 0x0000000000007941 */ /* 0x000fea0003800000 */
.L_x_116:
[----:B------:R-:W-:Y:S01]  /*73f0*/  ISETP.NE.AND P0, PT, R101, RZ, PT ;  /* 0x000000ff6500720c */ /* 0x000fe20003f05270 */
[----:B---3--:R-:W-:Y:S02]  /*7400*/  VIADD R3, R112, 0xc0 ;  /* 0x000000c070037836 */ /* 0x008fe40000000000 */
[----:B------:R-:W-:Y:S03]  /*7410*/  VIADD R93, R93, 0x1 ;  /* 0x000000015d5d7836 */ /* 0x000fe60000000000 */
[----:B--2---:R-:W-:Y:S07]  /*7420*/  PRMT R0, R0, 0x654, R3 ;  /* 0x0000065400007816 */ /* 0x004fee0000000003 */
[----:B------:R2:W3:Y:S04]  /*7430*/  @P0 LDS.128 R72, [R2+UR44+0x200] ;  /* 0x0002002c02480984 */ /* 0x0004e80008000c00 */
[----:B------:R2:W4:Y:S01]  /*7440*/  @P0 LDS.128 R76, [R4+0x210] ;  /* 0x00021000044c0984 */ /* 0x0005220000000c00 */
        /* <DEDUP_REMOVED lines=10> */
[----:B--23--:R-:W-:Y:S02]  /*74f0*/  LOP3.LUT R91, R91, R0, RZ, 0x3c, !PT ;  /* 0x000000005b5b7212 */ /* 0x00cfe400078e3cff */
.L_x_115:
[----:B------:R-:W-:Y:S05]  /*7500*/  BSYNC B1 ;  /* 0x0000000000017941 */ /* 0x000fea0003800000 */
.L_x_114:
[----:B------:R-:W-:Y:S05]  /*7510*/  VIADD R3, R39, 0x40 ;  /* 0x0000004027037836 */ /* 0x000fea0000000000 */
[----:B------:R-:W-:Y:S04]  /*7520*/  SHF.R.U32.HI R3, RZ, 0x15, R3 ;  /* 0x00000015ff037819 */ /* 0x000fe80000011603 */
[----:B------:R-:W-:Y:S11]  /*7530*/  LOP3.LUT P0, RZ, R3, 0x3, R86, 0x48, !PT ;  /* 0x0000000303ff7812 */ /* 0x000ff60007804856 */
[----:B------:R-:W-:Y:S02]  /*7540*/  @!UPT UIADD3 URZ, UPT, UPT, URZ, URZ, URZ ;  /* 0x000000fffffff290 */ /* 0x000fe4000fffe0ff */
[----:B------:R-:W-:Y:S05]  /*7550*/  @!P0 BRA `(.L_x_119) ;  /* 0x0000000000408947 */ /* 0x000fea0003800000 */
[----:B------:R-:W2:Y:S01]  /*7560*/  LDCU.64 UR8, c[0x4][0x78] ;  /* 0x01000f00ff0877ac */ /* 0x000ea20008000a00 */
[----:B------:R-:W-:Y:S01]  /*7570*/  MOV R3, 0x0 ;  /* 0x0000000000037802 */ /* 0x000fe20000000f00 */
[----:B------:R-:W-:Y:S02]  /*7580*/  HFMA2 R12, -RZ, RZ, 0, 5.9604644775390625e-08 ;  /* 0x00000001ff0c7431 */ /* 0x000fe400000001ff */
[----:B------:R-:W-:Y:S02]  /*7590*/  IMAD.MOV.U32 R8, RZ, RZ, 0x192 ;  /* 0x00000192ff087424 */ /* 0x000fe400078e00ff */
[----:B------:R-:W-:Y:S01]  /*75a0*/  IMAD.MOV.U32 R13, RZ, RZ, RZ ;  /* 0x000000ffff0d7224 */ /* 0x000fe200078e00ff */
[----:B------:R-:W3:Y:S01]  /*75b0*/  LDCU.64 UR6, c[0x4][0x80] ;  /* 0x01001000ff0677ac */ /* 0x000ee20008000a00 */
[----:B------:R-:W1:Y:S01]  /*75c0*/  LDC.64 R2, c[0x4][R3] ;  /* 0x0100000003027b82 */ /* 0x000e620000000a00 */
[----:B------:R-:W5:Y:S01]  /*75d0*/  LDCU.64 UR4, c[0x4][0x18] ;  /* 0x01000300ff0477ac */ /* 0x000f620008000a00 */
[----:B--2---:R-:W-:Y:S01]  /*75e0*/  MOV R5, UR9 ;  /* 0x0000000900057c02 */ /* 0x004fe20008000f00 */
[----:B------:R-:W-:Y:S01]  /*75f0*/  IMAD.U32 R4, RZ, RZ, UR8 ;  /* 0x00000008ff047e24 */ /* 0x000fe2000f8e00ff */
[----:B---3--:R-:W-:Y:S01]  /*7600*/  MOV R7, UR7 ;  /* 0x0000000700077c02 */ /* 0x008fe20008000f00 */
[----:B------:R-:W-:Y:S01]  /*7610*/  IMAD.U32 R6, RZ, RZ, UR6 ;  /* 0x00000006ff067e24 */ /* 0x000fe2000f8e00ff */
[----:B-----5:R-:W-:Y:S01]  /*7620*/  MOV R11, UR5 ;  /* 0x00000005000b7c02 */ /* 0x020fe20008000f00 */
[----:B------:R-:W-:Y:S02]  /*7630*/  IMAD.U32 R10, RZ, RZ, UR4 ;  /* 0x00000004ff0a7e24 */ /* 0x000fe4000f8e00ff */
[----:B------:R-:W-:Y:S07]  /*7640*/  LEPC R20, `(.L_x_119) ;  /* 0x000000001014794e */ /* 0x000fee0000000000 */
[----:B-1--4-:R-:W-:Y:S05]  /*7650*/  CALL.ABS.NOINC R2 ;  /* 0x0000000002007343 */ /* 0x012fea0003c00000 */
.L_x_119:
        /* <DEDUP_REMOVED lines=14> */
[----:B------:R-:W-:Y:S01]  /*7740*/  F2FP.F16.E5M2.UNPACK_B R54, R75 ;  /* 0x0000004bff36723e */ /* 0x000fe200020004ff */
[----:B------:R-:W-:Y:S01]  /*7750*/  LDTM.16dp32bit_t0_t15.x32 R4, tmem[UR4+0x40] ;  /* 0x00004004000479ee */ /* 0x000fe20008a80000 */
[----:B------:R-:W2:Y:S01]  /*7760*/  LDTM.16dp32bit_t16_t31.x32 R4, tmem[UR4+0x60] ;  /* 0x00006004000479ee */ /* 0x000ea20008aa0000 */
[----:B------:R-:W-:Y:S01]  /*7770*/  HADD2.F32 R46, -RZ, R46.H1_H1 ;  /* 0x3000002eff2e7230 */ /* 0x000fe20000004100 */
[----:B----4-:R-:W-:Y:S01]  /*7780*/  F2FP.F16.E5M2.UNPACK_B R58, R76 ;  /* 0x0000004cff3a723e */ /* 0x010fe200020004ff */
[--C-:B------:R-:W-:Y:S01]  /*7790*/  HADD2.F32 R49, -RZ, R50.reuse.H0_H0 ;  /* 0x20000032ff317230 */ /* 0x100fe20000004100 */
[----:B------:R-:W-:Y:S01]  /*77a0*/  F2FP.F16.E5M2.UNPACK_B R62, R77 ;  /* 0x0000004dff3e723e */ /* 0x000fe200020004ff */
[----:B------:R-:W-:Y:S01]  /*77b0*/  HADD2.F32 R50, -RZ, R50.H1_H1 ;  /* 0x30000032ff327230 */ /* 0x000fe20000004100 */
[----:B------:R-:W-:Y:S01]  /*77c0*/  F2FP.F16.E5M2.UNPACK_B R66, R78 ;  /* 0x0000004eff42723e */ /* 0x000fe200020004ff */
[--C-:B------:R-:W-:Y:S01]  /*77d0*/  HADD2.F32 R53, -RZ, R54.reuse.H0_H0 ;  /* 0x20000036ff357230 */ /* 0x100fe20000004100 */
[----:B------:R-:W-:Y:S01]  /*77e0*/  F2FP.F16.E5M2.UNPACK_B R70, R79 ;  /* 0x0000004fff46723e */ /* 0x000fe200020004ff */
[----:B------:R-:W-:Y:S01]  /*77f0*/  HADD2.F32 R54, -RZ, R54.H1_H1 ;  /* 0x30000036ff367230 */ /* 0x000fe20000004100 */
[----:B------:R-:W-:Y:S01]  /*7800*/  F2FP.F16.E5M2.UNPACK_B R56, R75.H1 ;  /* 0x0000004bff38723e */ /* 0x000fe200030004ff */
[--C-:B------:R-:W-:Y:S01]  /*7810*/  HADD2.F32 R57, -RZ, R58.reuse.H0_H0 ;  /* 0x2000003aff397230 */ /* 0x100fe20000004100 */
[----:B------:R-:W-:Y:S01]  /*7820*/  F2FP.F16.E5M2.UNPACK_B R60, R76.H1 ;  /* 0x0000004cff3c723e */ /* 0x000fe200030004ff */
[----:B------:R-:W-:Y:S01]  /*7830*/  HADD2.F32 R58, -RZ, R58.H1_H1 ;  /* 0x3000003aff3a7230 */ /* 0x000fe20000004100 */
[----:B------:R-:W-:Y:S01]  /*7840*/  F2FP.F16.E5M2.UNPACK_B R64, R77.H1 ;  /* 0x0000004dff40723e */ /* 0x000fe200030004ff */
[--C-:B------:R-:W-:Y:S01]  /*7850*/  HADD2.F32 R61, -RZ, R62.reuse.H0_H0 ;  /* 0x2000003eff3d7230 */ /* 0x100fe20000004100 */
[----:B------:R-:W-:Y:S01]  /*7860*/  F2FP.F16.E5M2.UNPACK_B R68, R78.H1 ;  /* 0x0000004eff44723e */ /* 0x000fe200030004ff */
[----:B------:R-:W-:Y:S01]  /*7870*/  HADD2.F32 R62, -RZ, R62.H1_H1 ;  /* 0x3000003eff3e7230 */ /* 0x000fe20000004100 */
[----:B------:R-:W-:Y:S01]  /*7880*/  ISETP.NE.AND P0, PT, R97, RZ, PT ;  /* 0x000000ff6100720c */ /* 0x000fe20003f05270 */
[--C-:B------:R-:W-:Y:S01]  /*7890*/  HADD2.F32 R65, -RZ, R66.reuse.H0_H0 ;  /* 0x20000042ff417230 */ /* 0x100fe20000004100 */
[----:B------:R-:W-:Y:S01]  /*78a0*/  ISETP.NE.AND P6, PT, R102, RZ, PT ;  /* 0x000000ff6600720c */ /* 0x000fe20003fc5270 */
[----:B------:R-:W-:Y:S02]  /*78b0*/  HADD2.F32 R66, -RZ, R66.H1_H1 ;  /* 0x30000042ff427230 */ /* 0x000fe40000004100 */
[--C-:B------:R-:W-:Y:S02]  /*78c0*/  HADD2.F32 R69, -RZ, R70.reuse.H0_H0 ;  /* 0x20000046ff457230 */ /* 0x100fe40000004100 */
[C---:B--2---:R-:W-:Y:S01]  /*78d0*/  FMUL R0, R38.reuse, R4 ;  /* 0x0000000426007220 */ /* 0x044fe20000400000 */
[C---:B------:R-:W-:Y:S01]  /*78e0*/  FMUL R2, R38.reuse, R5 ;  /* 0x0000000526027220 */ /* 0x040fe20000400000 */
[C---:B------:R-:W-:Y:S01]  /*78f0*/  FMUL R4, R38.reuse, R8 ;  /* 0x0000000826047220 */ /* 0x040fe20000400000 */
[C---:B------:R-:W-:Y:S01]  /*7900*/  FMUL R5, R38.reuse, R9 ;  /* 0x0000000926057220 */ /* 0x040fe20000400000 */
[C---:B------:R-:W-:Y:S01]  /*7910*/  FFMA R0, R41.reuse, R40, R0 ;  /* 0x0000002829007223 */ /* 0x040fe20000000000 */
[C---:B------:R-:W-:Y:S01]  /*7920*/  FFMA R2, R41.reuse, R43, R2 ;  /* 0x0000002b29027223 */ /* 0x040fe20000000002 */
        /* <DEDUP_REMOVED lines=10> */
[----:B------:R-:W-:Y:S02]  /*79d0*/  HADD2.F32 R70, -RZ, R70.H1_H1 ;  /* 0x30000046ff467230 */ /* 0x000fe40000004100 */
[C---:B------:R-:W-:Y:S01]  /*79e0*/  FMUL R28, R38.reuse, R32 ;  /* 0x00000020261c7220 */ /* 0x040fe20000400000 */
[C---:B------:R-:W-:Y:S01]  /*79f0*/  FMUL R29, R38.reuse, R33 ;  /* 0x00000021261d7220 */ /* 0x040fe20000400000 */
[C---:B------:R-:W-:Y:S01]  /*7a00*/  FMUL R3, R38.reuse, R6 ;  /* 0x0000000626037220 */ /* 0x040fe20000400000 */
[C---:B------:R-:W-:Y:S01]  /*7a10*/  FMUL R7, R38.reuse, R7 ;  /* 0x0000000726077220 */ /* 0x040fe20000400000 */
[--C-:B------:R-:W-:Y:S02]  /*7a20*/  HADD2.F32 R47, -RZ, R48.reuse.H0_H0 ;  /* 0x20000030ff2f7230 */ /* 0x100fe40000004100 */
[C---:B------:R-:W-:Y:S01]  /*7a30*/  FMUL R6, R38.reuse, R10 ;  /* 0x0000000a26067220 */ /* 0x040fe20000400000 */
[C---:B------:R-:W-:Y:S01]  /*7a40*/  FFMA R3, R41.reuse, R42, R3 ;  /* 0x0000002a29037223 */ /* 0x040fe20000000003 */
[----:B------:R-:W-:Y:S02]  /*7a50*/  HADD2.F32 R48, -RZ, R48.H1_H1 ;  /* 0x30000030ff307230 */ /* 0x000fe40000004100 */
[C---:B------:R-:W-:Y:S01]  /*7a60*/  FFMA R7, R41.reuse, R44, R7 ;  /* 0x0000002c29077223 */ /* 0x040fe20000000007 */
[C---:B------:R-:W-:Y:S01]  /*7a70*/  FFMA R4, R41.reuse, R45, R4 ;  /* 0x0000002d29047223 */ /* 0x040fe20000000004 */
[C---:B------:R-:W-:Y:S01]  /*7a80*/  FFMA R5, R41.reuse, R46, R5 ;  /* 0x0000002e29057223 */ /* 0x040fe20000000005 */
[----:B------:R-:W-:Y:S01]  /*7a90*/  FFMA R6, R41, R47, R6 ;  /* 0x0000002f29067223 */ /* 0x000fe20000000006 */
[----:B------:R-:W-:Y:S01]  /*7aa0*/  FMUL R11, R38, R11 ;  /* 0x0000000b260b7220 */ /* 0x000fe20000400000 */
[----:B------:R-:W-:Y:S01]  /*7ab0*/  F2FP.F16.E5M2.UNPACK_B R40, R79.H1 ;  /* 0x0000004fff28723e */ /* 0x000fe200030004ff */
[--C-:B------:R-:W-:Y:S01]  /*7ac0*/  HADD2.F32 R51, -RZ, R52.reuse.H0_H0 ;  /* 0x20000034ff337230 */ /* 0x100fe20000004100 */
[----:B-1----:R-:W-:Y:S01]  /*7ad0*/  F2FP.SATFINITE.E5M2.F32.PACK_AB_MERGE_C R105, R7, R3, RZ ;  /* 0x000000030769723e */ /* 0x002fe200048060ff */
[C---:B------:R-:W-:Y:S01]  /*7ae0*/  FFMA R11, R41.reuse, R48, R11 ;  /* 0x00000030290b7223 */ /* 0x040fe2000000000b */
[C---:B------:R-:W-:Y:S01]  /*7af0*/  FFMA R8, R41.reuse, R49, R8 ;  /* 0x0000003129087223 */ /* 0x040fe20000000008 */
[----:B------:R-:W-:Y:S01]  /*7b00*/  FFMA R9, R41, R50, R9 ;  /* 0x0000003229097223 */ /* 0x000fe20000000009 */
[----:B------:R-:W-:Y:S01]  /*7b10*/  F2FP.SATFINITE.E5M2.F32.PACK_AB_MERGE_C R104, R2, R0, R105 ;  /* 0x000000000268723e */ /* 0x000fe20004806069 */
[----:B------:R-:W-:Y:S01]  /*7b20*/  HADD2.F32 R52, -RZ, R52.H1_H1 ;  /* 0x30000034ff347230 */ /* 0x000fe20000004100 */
[----:B------:R-:W-:Y:S01]  /*7b30*/  F2FP.SATFINITE.E5M2.F32.PACK_AB_MERGE_C R106, R11, R6, RZ ;  /* 0x000000060b6a723e */ /* 0x000fe200048060ff */
[C---:B------:R-:W-:Y:S01]  /*7b40*/  FMUL R10, R38.reuse, R14 ;  /* 0x0000000e260a7220 */ /* 0x040fe20000400000 */
[C---:B------:R-:W-:Y:S01]  /*7b50*/  FMUL R15, R38.reuse, R15 ;  /* 0x0000000f260f7220 */ /* 0x040fe20000400000 */
[--C-:B------:R-:W-:Y:S01]  /*7b60*/  HADD2.F32 R55, -RZ, R56.reuse.H0_H0 ;  /* 0x20000038ff377230 */ /* 0x100fe20000004100 */
[----:B------:R-:W-:Y:S01]  /*7b70*/  F2FP.SATFINITE.E5M2.F32.PACK_AB_MERGE_C R105, R5, R4, R106 ;  /* 0x000000040569723e */ /* 0x000fe2000480606a */
[C---:B------:R-:W-:Y:S01]  /*7b80*/  FFMA R10, R41.reuse, R51, R10 ;  /* 0x00000033290a7223 */ /* 0x040fe2000000000a */
[C---:B------:R-:W-:Y:S01]  /*7b90*/  FFMA R15, R41.reuse, R52, R15 ;  /* 0x00000034290f7223 */ /* 0x040fe2000000000f */
[C---:B------:R-:W-:Y:S01]  /*7ba0*/  FFMA R12, R41.reuse, R53, R12 ;  /* 0x00000035290c7223 */ /* 0x040fe2000000000c */
[C---:B------:R-:W-:Y:S01]  /*7bb0*/  FFMA R13, R41.reuse, R54, R13 ;  /* 0x00000036290d7223 */ /* 0x040fe2000000000d */
[----:B------:R-:W-:Y:S02]  /*7bc0*/  HADD2.F32 R56, -RZ, R56.H1_H1 ;  /* 0x30000038ff387230 */ /* 0x000fe40000004100 */
[C---:B------:R-:W-:Y:S01]  /*7bd0*/  FMUL R14, R38.reuse, R18 ;  /* 0x00000012260e7220 */ /* 0x040fe20000400000 */
[C---:B------:R-:W-:Y:S01]  /*7be0*/  FMUL R19, R38.reuse, R19 ;  /* 0x0000001326137220 */ /* 0x040fe20000400000 */
[--C-:B------:R-:W-:Y:S02]  /*7bf0*/  HADD2.F32 R59, -RZ, R60.reuse.H0_H0 ;  /* 0x2000003cff3b7230 */ /* 0x100fe40000004100 */
[C---:B------:R-:W-:Y:S01]  /*7c00*/  FMUL R18, R38.reuse, R22 ;  /* 0x0000001626127220 */ /* 0x040fe20000400000 */
[C---:B------:R-:W-:Y:S01]  /*7c10*/  FFMA R14, R41.reuse, R55, R14 ;  /* 0x00000037290e7223 */ /* 0x040fe2000000000e */
[----:B------:R-:W-:Y:S02]  /*7c20*/  HADD2.F32 R60, -RZ, R60.H1_H1 ;  /* 0x3000003cff3c7230 */ /* 0x000fe40000004100 */
        /* <DEDUP_REMOVED lines=8> */
[C---:B------:R-:W-:Y:S01]  /*7cb0*/  FFMA R23, R41.reuse, R60, R23 ;  /* 0x0000003c29177223 */ /* 0x040fe20000000017 */
[C---:B------:R-:W-:Y:S01]  /*7cc0*/  FMUL R27, R38.reuse, R27 ;  /* 0x0000001b261b7220 */ /* 0x040fe20000400000 */
[C---:B------:R-:W-:Y:S01]  /*7cd0*/  FFMA R20, R41.reuse, R61, R20 ;  /* 0x0000003d29147223 */ /* 0x040fe20000000014 */
[C---:B------:R-:W-:Y:S01]  /*7ce0*/  FFMA R21, R41.reuse, R62, R21 ;  /* 0x0000003e29157223 */ /* 0x040fe20000000015 */
[--C-:B------:R-:W-:Y:S02]  /*7cf0*/  HADD2.F32 R67, -RZ, R68.reuse.H0_H0 ;  /* 0x20000044ff437230 */ /* 0x100fe40000004100 */
[----:B------:R-:W-:Y:S01]  /*7d00*/  FFMA R22, R41, R63, R22 ;  /* 0x0000003f29167223 */ /* 0x000fe20000000016 */
[----:B------:R-:W-:Y:S02]  /*7d10*/  HADD2.F32 R68, -RZ, R68.H1_H1 ;  /* 0x30000044ff447230 */ /* 0x000fe40000004100 */
[C---:B------:R-:W-:Y:S01]  /*7d20*/  FMUL R26, R38.reuse, R30 ;  /* 0x0000001e261a7220 */ /* 0x040fe20000400000 */
[----:B------:R-:W-:Y:S01]  /*7d30*/  F2FP.SATFINITE.E5M2.F32.PACK_AB_MERGE_C R107, R15, R10, RZ ;  /* 0x0000000a0f6b723e */ /* 0x000fe200048060ff */
        /* <DEDUP_REMOVED lines=8> */
[----:B------:R-:W-:Y:S01]  /*7dc0*/  F2FP.SATFINITE.E5M2.F32.PACK_AB_MERGE_C R106, R9, R8, R107 ;  /* 0x00000008096a723e */ /* 0x000fe2000480606b */
[----:B------:R-:W-:Y:S01]  /*7dd0*/  FFMA R31, R41, R68, R31 ;  /* 0x00000044291f7223 */ /* 0x000fe2000000001f */
[----:B------:R-:W-:Y:S01]  /*7de0*/  FMUL R35, R38, R35 ;  /* 0x0000002326237220 */ /* 0x000fe20000400000 */
[----:B------:R-:W-:Y:S01]  /*7df0*/  F2FP.SATFINITE.E5M2.F32.PACK_AB_MERGE_C R107, R19, R14, RZ ;  /* 0x0000000e136b723e */ /* 0x000fe200048060ff */
[C---:B------:R-:W-:Y:S01]  /*7e00*/  FFMA R28, R41.reuse, R69, R28 ;  /* 0x00000045291c7223 */ /* 0x040fe2000000001c */
[C---:B------:R-:W-:Y:S01]  /*7e10*/  FFMA R29, R41.reuse, R70, R29 ;  /* 0x00000046291d7223 */ /* 0x040fe2000000001d */
[C---:B------:R-:W-:Y:S01]  /*7e20*/  FFMA R30, R41.reuse, R43, R30 ;  /* 0x0000002b291e7223 */ /* 0x040fe2000000001e */
[----:B------:R-:W-:Y:S01]  /*7e30*/  FFMA R35, R41, R40, R35 ;  /* 0x0000002829237223 */ /* 0x000fe20000000023 */
        /* <DEDUP_REMOVED lines=21> */
[----:B------:R-:W-:Y:S02]  /*7f90*/  UIADD3 UR4, UP0, UPT, UR62, 0x680, URZ ;  /* 0x000006803e047890 */ /* 0x000fe4000ff1e0ff */
[----:B------:R-:W-:Y:S02]  /*7fa0*/  UIADD3 UR9, UPT, UPT, UR49, 0x40, URZ ;  /* 0x0000004031097890 */ /* 0x000fe4000fffe0ff */
[----:B------:R-:W-:Y:S02]  /*7fb0*/  UIADD3 UR8, UPT, UPT, UR44, 0x5200, URZ ;  /* 0x000052002c087890 */ /* 0x000fe4000fffe0ff */
[----:B------:R-:W-:Y:S01]  /*7fc0*/  UIADD3.X UR5, UPT, UPT, URZ, UR63, URZ, UP0, !UPT ;  /* 0x0000003fff057290 */ /* 0x000fe200087fe4ff */
[----:B------:R-:W-:Y:S01]  /*7fd0*/  UMOV UR10, UR50 ;  /* 0x00000032000a7c82 */ /* 0x000fe20008000000 */
[----:B------:R-:W-:Y:S07]  /*7fe0*/  UMOV UR11, UR36 ;  /* 0x00000024000b7c82 */ /* 0x000fee0008000000 */
[----:B------:R2:W-:Y:S01]  /*7ff0*/  UTMASTG.3D [UR8], [UR4] ;  /* 0x00000008040073b5 */ /* 0x0005e20008010000 */
[----:B------:R0:W-:Y:S01]  /*8000*/  UTMACMDFLUSH ;  /* 0x00000000000079b7 */ /* 0x0001e20000000000 */
[----:B--2---:R-:W-:Y:S04]  /*8010*/  DEPBAR.LE SB0, 0x1 ;  /* 0x000080400000791a */ /* 0x004fe80000000000 */
.L_x_121:
[----:B------:R-:W-:Y:S05]  /*8020*/  BSYNC.RECONVERGENT B0 ;  /* 0x0000000000007941 */ /* 0x000fea0003800200 */
.L_x_120:
        /* <DEDUP_REMOVED lines=16> */
.L_x_125:
[----:B------:R-:W-:Y:S05]  /*8130*/  BSYNC B0 ;  /* 0x0000000000007941 */ /* 0x000fea0003800000 */
.L_x_124:
        /* <DEDUP_REMOVED lines=17> */
.L_x_123:
[----:B------:R-:W-:Y:S05]  /*8250*/  BSYNC B1 ;  /* 0x0000000000017941 */ /* 0x000fea0003800000 */
.L_x_122:
        /* <DEDUP_REMOVED lines=21> */
.L_x_127:
        /* <DEDUP_REMOVED lines=18> */
[----:B------:R-:W-:Y:S01]  /*84d0*/  ISETP.NE.AND P6, PT, R102, RZ, PT ;  /* 0x000000ff6600720c */ /* 0x000fe20003fc5270 */
[--C-:B------:R-:W-:Y:S01]  /*84e0*/  HADD2.F32 R49, -RZ, R50.reuse.H0_H0 ;  /* 0x20000032ff317230 */ /* 0x100fe20000004100 */
[----:B----4-:R-:W-:Y:S01]  /*84f0*/  F2FP.F16.E5M2.UNPACK_B R58, R76 ;  /* 0x0000004cff3a723e */ /* 0x010fe200020004ff */
[----:B------:R-:W-:Y:S01]  /*8500*/  HADD2.F32 R50, -RZ, R50.H1_H1 ;  /* 0x30000032ff327230 */ /* 0x000fe20000004100 */
[----:B------:R-:W-:Y:S01]  /*8510*/  F2FP.F16.E5M2.UNPACK_B R62, R77 ;  /* 0x0000004dff3e723e */ /* 0x000fe200020004ff */
[--C-:B------:R-:W-:Y:S01]  /*8520*/  HADD2.F32 R53, -RZ, R54.reuse.H0_H0 ;  /* 0x20000036ff357230 */ /* 0x100fe20000004100 */
[----:B------:R-:W-:Y:S01]  /*8530*/  F2FP.F16.E5M2.UNPACK_B R66, R78 ;  /* 0x0000004eff42723e */ /* 0x000fe200020004ff */
[----:B------:R-:W-:Y:S01]  /*8540*/  HADD2.F32 R54, -RZ, R54.H1_H1 ;  /* 0x30000036ff367230 */ /* 0x000fe20000004100 */
[----:B------:R-:W-:Y:S01]  /*8550*/  F2FP.F16.E5M2.UNPACK_B R70, R79 ;  /* 0x0000004fff46723e */ /* 0x000fe200020004ff */
[--C-:B------:R-:W-:Y:S01]  /*8560*/  HADD2.F32 R57, -RZ, R58.reuse.H0_H0 ;  /* 0x2000003aff397230 */ /* 0x100fe20000004100 */
[----:B------:R-:W-:Y:S01]  /*8570*/  F2FP.F16.E5M2.UNPACK_B R56, R75.H1 ;  /* 0x0000004bff38723e */ /* 0x000fe200030004ff */
[----:B------:R-:W-:Y:S01]  /*8580*/  HADD2.F32 R58, -RZ, R58.H1_H1 ;  /* 0x3000003aff3a7230 */ /* 0x000fe20000004100 */
[----:B------:R-:W-:Y:S01]  /*8590*/  F2FP.F16.E5M2.UNPACK_B R60, R76.H1 ;  /* 0x0000004cff3c723e */ /* 0x000fe200030004ff */
[--C-:B------:R-:W-:Y:S01]  /*85a0*/  HADD2.F32 R61, -RZ, R62.reuse.H0_H0 ;  /* 0x2000003eff3d7230 */ /* 0x100fe20000004100 */
[----:B------:R-:W-:Y:S01]  /*85b0*/  F2FP.F16.E5M2.UNPACK_B R64, R77.H1 ;  /* 0x0000004dff40723e */ /* 0x000fe200030004ff */
[----:B------:R-:W-:Y:S01]  /*85c0*/  HADD2.F32 R62, -RZ, R62.H1_H1 ;  /* 0x3000003eff3e7230 */ /* 0x000fe20000004100 */
[----:B------:R-:W-:Y:S01]  /*85d0*/  F2FP.F16.E5M2.UNPACK_B R68, R78.H1 ;  /* 0x0000004eff44723e */ /* 0x000fe200030004ff */
        /* <DEDUP_REMOVED lines=112> */
[----:B------:R-:W-:Y:S02]  /*8ce0*/  UIADD3 UR4, UPT, UPT, UR44, 0x4200, URZ ;  /* 0x000042002c047890 */ /* 0x000fe4000fffe0ff */
[----:B------:R-:W-:Y:S01]  /*8cf0*/  UIADD3 UR9, UPT, UPT, UR49, 0x80, URZ ;  /* 0x0000008031097890 */ /* 0x000fe2000fffe0ff */
[----:B------:R-:W-:Y:S01]  /*8d00*/  UMOV UR10, UR50 ;  /* 0x00000032000a7c82 */ /* 0x000fe20008000000 */
[----:B------:R-:W-:Y:S02]  /*8d10*/  UMOV UR11, UR36 ;  /* 0x00000024000b7c82 */ /* 0x000fe40008000000 */
        /* <DEDUP_REMOVED lines=8> */
.L_x_129:
[----:B------:R-:W-:Y:S05]  /*8da0*/  BSYNC.RECONVERGENT B0 ;  /* 0x0000000000007941 */ /* 0x000fea0003800200 */
.L_x_128:
        /* <DEDUP_REMOVED lines=16> */
.L_x_133:
[----:B------:R-:W-:Y:S05]  /*8eb0*/  BSYNC B0 ;  /* 0x0000000000007941 */ /* 0x000fea0003800000 */
.L_x_132:
        /* <DEDUP_REMOVED lines=17> */
.L_x_131:
[----:B------:R-:W-:Y:S05]  /*8fd0*/  BSYNC B1 ;  /* 0x0000000000017941 */ /* 0x000fea0003800000 */
.L_x_130:
        /* <DEDUP_REMOVED lines=21> */
.L_x_135:
[----:B------:R-:W-:Y:S01]  /*9130*/  ISETP.NE.AND P0, PT, R97, RZ, PT ;  /* 0x000000ff6100720c */ /* 0x000fe20003f05270 */
[----:B------:R-:W-:Y:S05]  /*9140*/  WARPSYNC.ALL ;  /* 0x0000000000007948 */ /* 0x000fea0003800000 */
[----:B------:R-:W-:Y:S01]  /*9150*/  R2UR UR4, R39 ;  /* 0x00000000270472ca */ /* 0x000fe200000e0000 */
[----:B------:R-:W2:Y:S01]  /*9160*/  S2UR UR6, SR_CgaCtaId ;  /* 0x00000000000679c3 */ /* 0x000ea20000008800 */
[-C--:B------:R-:W-:Y:S01]  /*9170*/  F2FP.F16.E5M2.UNPACK_B R42, R72.reuse ;  /* 0x00000048ff2a723e */ /* 0x080fe200020004ff */
[----:B------:R-:W-:Y:S01]  /*9180*/  BSSY.RECONVERGENT B0, `(.L_x_136) ;  /* 0x000009b000007945 */ /* 0x000fe20003800200 */
[----:B------:R-:W-:Y:S02]  /*9190*/  F2FP.F16.E5M2.UNPACK_B R72, R72.H1 ;  /* 0x00000048ff48723e */ /* 0x000fe400030004ff */
[-C--:B------:R-:W-:Y:S01]  /*91a0*/  F2FP.F16.E5M2.UNPACK_B R46, R73.reuse ;  /* 0x00000049ff2e723e */ /* 0x080fe200020004ff */
[--C-:B------:R-:W-:Y:S01]  /*91b0*/  HADD2.F32 R40, -RZ, R42.reuse.H0_H0 ;  /* 0x2000002aff287230 */ /* 0x100fe20000004100 */
[----:B------:R-:W-:Y:S01]  /*91c0*/  F2FP.F16.E5M2.UNPACK_B R73, R73.H1 ;  /* 0x00000049ff49723e */ /* 0x000fe200030004ff */
[----:B------:R-:W-:Y:S01]  /*91d0*/  HADD2.F32 R42, -RZ, R42.H1_H1 ;  /* 0x3000002aff2a7230 */ /* 0x000fe20000004100 */
[-C--:B------:R-:W-:Y:S01]  /*91e0*/  F2FP.F16.E5M2.UNPACK_B R50, R74.reuse ;  /* 0x0000004aff32723e */ /* 0x080fe200020004ff */
[----:B------:R-:W-:Y:S01]  /*91f0*/  HADD2.F32 R43, -RZ, R72.H0_H0 ;  /* 0x20000048ff2b7230 */ /* 0x000fe20000004100 */
[----:B------:R-:W-:Y:S01]  /*9200*/  F2FP.F16.E5M2.UNPACK_B R74, R74.H1 ;  /* 0x0000004aff4a723e */ /* 0x000fe200030004ff */
[----:B------:R-:W-:Y:S01]  /*9210*/  LDTM.16dp32bit_t0_t15.x32 R4, tmem[UR4+0xc0] ;  /* 0x0000c004000479ee */ /* 0x000fe20008a80000 */
[----:B------:R-:W3:Y:S01]  /*9220*/  LDTM.16dp32bit_t16_t31.x32 R4, tmem[UR4+0xe0] ;  /* 0x0000e004000479ee */ /* 0x000ee20008aa0000 */
[----:B------:R-:W-:Y:S01]  /*9230*/  NOP ;  /* 0x0000000000007918 */ /* 0x000fe20000000000 */
[--C-:B------:R-:W-:Y:S01]  /*9240*/  HADD2.F32 R45, -RZ, R46.reuse.H0_H0 ;  /* 0x2000002eff2d7230 */ /* 0x100fe20000004100 */
[----:B------:R-:W-:Y:S01]  /*9250*/  R2UR UR5, R71 ;  /* 0x00000000470572ca */ /* 0x000fe200000e0000 */
[----:B------:R-:W-:Y:S01]  /*9260*/  HADD2.F32 R46, -RZ, R46.H1_H1 ;  /* 0x3000002eff2e7230 */ /* 0x000fe20000004100 */
[----:B------:R-:W-:Y:S01]  /*9270*/  F2FP.F16.E5M2.UNPACK_B R54, R75 ;  /* 0x0000004bff36723e */ /* 0x000fe200020004ff */
        /* <DEDUP_REMOVED lines=10> */
[----:B------:R-:W-:Y:S01]  /*9320*/  UIADD3 UR4, UPT, UPT, UR5, 0x130, URZ ;  /* 0x0000013005047890 */ /* 0x000fe2000fffe0ff */
[----:B------:R-:W-:Y:S01]  /*9330*/  HADD2.F32 R59, -RZ, R58.H1_H1 ;  /* 0x3000003aff3b7230 */ /* 0x000fe20000004100 */
[----:B------:R-:W-:Y:S01]  /*9340*/  F2FP.F16.E5M2.UNPACK_B R76, R76.H1 ;  /* 0x0000004cff4c723e */ /* 0x000fe200030004ff */
[--C-:B------:R-:W-:Y:S01]  /*9350*/  HADD2.F32 R60, -RZ, R62.reuse.H0_H0 ;  /* 0x2000003eff3c7230 */ /* 0x100fe20000004100 */
[----:B------:R-:W-:Y:S01]  /*9360*/  F2FP.F16.E5M2.UNPACK_B R77, R77.H1 ;  /* 0x0000004dff4d723e */ /* 0x000fe200030004ff */
[----:B------:R-:W-:Y:S01]  /*9370*/  HADD2.F32 R63, -RZ, R62.H1_H1 ;  /* 0x3000003eff3f7230 */ /* 0x000fe20000004100 */
[----:B------:R-:W-:Y:S01]  /*9380*/  F2FP.F16.E5M2.UNPACK_B R78, R78.H1 ;  /* 0x0000004eff4e723e */ /* 0x000fe200030004ff */
[--C-:B------:R-:W-:Y:S01]  /*9390*/  HADD2.F32 R64, -RZ, R66.reuse.H0_H0 ;  /* 0x20000042ff407230 */ /* 0x100fe20000004100 */
[----:B--2---:R-:W-:Y:S01]  /*93a0*/  UPRMT UR4, UR6, 0x654, UR4 ;  /* 0x0000065406047896 */ /* 0x004fe20008000004 */
        /* <DEDUP_REMOVED lines=8> */
[----:B------:R-:W-:Y:S01]  /*9430*/  SYNCS.ARRIVE.TRANS64.RED.A1T0 RZ, [UR4], RZ ;  /* 0x000000ffffff79a7 */ /* 0x000fe20008100404 */
[C---:B------:R-:W-:Y:S01]  /*9440*/  FMUL R16, R38.reuse, R16 ;  /* 0x0000001026107220 */ /* 0x040fe20000400000 */
[C---:B------:R-:W-:Y:S01]  /*9450*/  FMUL R17, R38.reuse, R17 ;  /* 0x0000001126117220 */ /* 0x040fe20000400000 */
[C---:B------:R-:W-:Y:S01]  /*9460*/  FMUL R0, R38.reuse, R20 ;  /* 0x0000001426007220 */ /* 0x040fe20000400000 */
[C---:B------:R-:W-:Y:S01]  /*9470*/  FMUL R2, R38.reuse, R21 ;  /* 0x0000001526027220 */ /* 0x040fe20000400000 */
[C---:B------:R-:W-:Y:S01]  /*9480*/  FMUL R20, R38.reuse, R25 ;  /* 0x0000001926147220 */ /* 0x040fe20000400000 */
[----:B------:R-:W-:Y:S02]  /*9490*/  HADD2.F32 R67, -RZ, R66.H1_H1 ;  /* 0x30000042ff437230 */ /* 0x000fe40000004100 */
[C---:B------:R-:W-:Y:S01]  /*94a0*/  FMUL R6, R38.reuse, R6 ;  /* 0x0000000626067220 */ /* 0x040fe20000400000 */
[----:B------:R-:W-:Y:S02]  /*94b0*/  HADD2.F32 R44, -RZ, R72.H1_H1 ;  /* 0x30000048ff2c7230 */ /* 0x000fe40000004100 */
[C---:B------:R-:W-:Y:S01]  /*94c0*/  FMUL R7, R38.reuse, R7 ;  /* 0x0000000726077220 */ /* 0x040fe20000400000 */
[--C-:B------:R-:W-:Y:S02]  /*94d0*/  HADD2.F32 R47, -RZ, R73.reuse.H0_H0 ;  /* 0x20000049ff2f7230 */ /* 0x100fe40000004100 */
[C---:B------:R-:W-:Y:S01]  /*94e0*/  FFMA R6, R41.reuse, R43, R6 ;  /* 0x0000002b29067223 */ /* 0x040fe20000000006 */
[--C-:B------:R-:W-:Y:S02]  /*94f0*/  HADD2.F32 R40, -RZ, R68.reuse.H0_H0 ;  /* 0x20000044ff287230 */ /* 0x100fe40000004100 */
[C---:B------:R-:W-:Y:S01]  /*9500*/  FFMA R7, R41.reuse, R44, R7 ;  /* 0x0000002c29077223 */ /* 0x040fe20000000007 */
[C---:B------:R-:W-:Y:S01]  /*9510*/  FFMA R8, R41.reuse, R45, R8 ;  /* 0x0000002d29087223 */ /* 0x040fe20000000008 */
[----:B------:R-:W-:Y:S01]  /*9520*/  FFMA R9, R41, R46, R9 ;  /* 0x0000002e29097223 */ /* 0x000fe20000000009 */
[----:B------:R-:W-:Y:S02]  /*9530*/  HADD2.F32 R43, -RZ, R68.H1_H1 ;  /* 0x30000044ff2b7230 */ /* 0x000fe40000004100 */
[C---:B------:R-:W-:Y:S01]  /*9540*/  FMUL R10, R38.reuse, R10 ;  /* 0x0000000a260a7220 */ /* 0x040fe20000400000 */
[----:B------:R-:W-:Y:S01]  /*9550*/  HADD2.F32 R48, -RZ, R73.H1_H1 ;  /* 0x30000049ff307230 */ /* 0x000fe20000004100 */
[----:B------:R-:W-:Y:S01]  /*9560*/  F2FP.SATFINITE.E5M2.F32.PACK_AB_MERGE_C R100, R7, R6, RZ ;  /* 0x000000060764723e */ /* 0x000fe200048060ff */
[C---:B------:R-:W-:Y:S01]  /*9570*/  FMUL R7, R38.reuse, R24 ;  /* 0x0000001826077220 */ /* 0x040fe20000400000 */
[----:B------:R-:W-:Y:S01]  /*9580*/  FFMA R10, R41, R47, R10 ;  /* 0x0000002f290a7223 */ /* 0x000fe2000000000a */
[C---:B------:R-:W-:Y:S01]  /*9590*/  FMUL R24, R38.reuse, R29 ;  /* 0x0000001d26187220 */ /* 0x040fe20000400000 */
[----:B------:R-:W-:Y:S01]  /*95a0*/  F2FP.SATFINITE.E5M2.F32.PACK_AB_MERGE_C R100, R5, R4, R100 ;  /* 0x000000040564723e */ /* 0x000fe20004806064 */
[C---:B------:R-:W-:Y:S01]  /*95b0*/  FMUL R11, R38.reuse, R11 ;  /* 0x0000000b260b7220 */ /* 0x040fe20000400000 */
[--C-:B------:R-:W-:Y:S02]  /*95c0*/  HADD2.F32 R51, -RZ, R74.reuse.H0_H0 ;  /* 0x2000004aff337230 */ /* 0x100fe40000004100 */
[C---:B------:R-:W-:Y:S01]  /*95d0*/  FMUL R14, R38.reuse, R14 ;  /* 0x0000000e260e7220 */ /* 0x040fe20000400000 */
[----:B------:R-:W-:Y:S02]  /*95e0*/  HADD2.F32 R52, -RZ, R74.H1_H1 ;  /* 0x3000004aff347230 */ /* 0x000fe40000004100 */
[C---:B------:R-:W-:Y:S01]  /*95f0*/  FFMA R11, R41.reuse, R48, R11 ;  /* 0x00000030290b7223 */ /* 0x040fe2000000000b */
[C---:B------:R-:W-:Y:S01]  /*9600*/  FFMA R12, R41.reuse, R49, R12 ;  /* 0x00000031290c7223 */ /* 0x040fe2000000000c */
[C---:B------:R-:W-:Y:S01]  /*9610*/  FFMA R13, R41.reuse, R50, R13 ;  /* 0x00000032290d7223 */ /* 0x040fe2000000000d */
[----:B------:R-:W-:Y:S01]  /*9620*/  FFMA R14, R41, R51, R14 ;  /* 0x00000033290e7223 */ /* 0x000fe2000000000e */
[C---:B------:R-:W-:Y:S01]  /*9630*/  FMUL R15, R38.reuse, R15 ;  /* 0x0000000f260f7220 */ /* 0x040fe20000400000 */
[--C-:B------:R-:W-:Y:S01]  /*9640*/  HADD2.F32 R55, -RZ, R75.reuse.H0_H0 ;  /* 0x2000004bff377230 */ /* 0x100fe20000004100 */
[----:B------:R-:W-:Y:S01]  /*9650*/  F2FP.SATFINITE.E5M2.F32.PACK_AB_MERGE_C R101, R11, R10, RZ ;  /* 0x0000000a0b65723e */ /* 0x000fe200048060ff */
[----:B------:R-:W-:Y:S02]  /*9660*/  HADD2.F32 R56, -RZ, R75.H1_H1 ;  /* 0x3000004bff387230 */ /* 0x000fe40000004100 */
[C---:B------:R-:W-:Y:S01]  /*9670*/  FFMA R15, R41.reuse, R52, R15 ;  /* 0x00000034290f7223 */ /* 0x040fe2000000000f */
[----:B------:R-:W-:Y:S01]  /*9680*/  FFMA R16, R41, R53, R16 ;  /* 0x0000003529107223 */ /* 0x000fe20000000010 */
[----:B------:R-:W-:Y:S01]  /*9690*/  F2FP.SATFINITE.E5M2.F32.PACK_AB_MERGE_C R101, R9, R8, R101 ;  /* 0x000000080965723e */ /* 0x000fe20004806065 */
[----:B------:R-:W-:Y:S01]  /*96a0*/  FFMA R17, R41, R54, R17 ;  /* 0x0000003629117223 */ /* 0x000fe20000000011 */
[C---:B------:R-:W-:Y:S01]  /*96b0*/  FMUL R18, R38.reuse, R18 ;  /* 0x0000001226127220 */ /* 0x040fe20000400000 */
[----:B------:R-:W-:Y:S01]  /*96c0*/  F2FP.SATFINITE.E5M2.F32.PACK_AB_MERGE_C R102, R15, R14, RZ ;  /* 0x0000000e0f66723e */ /* 0x000fe200048060ff */
[C---:B------:R-:W-:Y:S01]  /*96d0*/  FMUL R19, R38.reuse, R19 ;  /* 0x0000001326137220 */ /* 0x040fe20000400000 */
[--C-:B------:R-:W-:Y:S02]  /*96e0*/  HADD2.F32 R58, -RZ, R76.reuse.H0_H0 ;  /* 0x2000004cff3a7230 */ /* 0x100fe40000004100 */
[----:B------:R-:W-:Y:S01]  /*96f0*/  FFMA R18, R41, R55, R18 ;  /* 0x0000003729127223 */ /* 0x000fe20000000012 */
[----:B------:R-:W-:Y:S01]  /*9700*/  F2FP.SATFINITE.E5M2.F32.PACK_AB_MERGE_C R102, R13, R12, R102 ;  /* 0x0000000c0d66723e */ /* 0x000fe20004806066 */
[C---:B------:R-:W-:Y:S01]  /*9710*/  FFMA R19, R41.reuse, R56, R19 ;  /* 0x0000003829137223 */ /* 0x040fe20000000013 */
[----:B------:R-:W-:Y:S02]  /*9720*/  HADD2.F32 R61, -RZ, R76.H1_H1 ;  /* 0x3000004cff3d7230 */ /* 0x000fe40000004100 */
[C---:B------:R-:W-:Y:S01]  /*9730*/  FMUL R3, R38.reuse, R22 ;  /* 0x0000001626037220 */ /* 0x040fe20000400000 */
        /* <DEDUP_REMOVED lines=10> */
[C---:B------:R-:W-:Y:S01]  /*97e0*/  FMUL R23, R38.reuse, R28 ;  /* 0x0000001c26177220 */ /* 0x040fe20000400000 */
[----:B------:R-:W-:Y:S01]  /*97f0*/  F2FP.F16.E5M2.UNPACK_B R79, R79.H1 ;  /* 0x0000004fff4f723e */ /* 0x000fe200030004ff */
        /* <DEDUP_REMOVED lines=9> */
[C---:B------:R-:W-:Y:S01]  /*9890*/  FFMA R24, R41.reuse, R67, R24 ;  /* 0x0000004329187223 */ /* 0x040fe20000000018 */
[C---:B------:R-:W-:Y:S01]  /*98a0*/  FMUL R28, R38.reuse, R33 ;  /* 0x00000021261c7220 */ /* 0x040fe20000400000 */
[--C-:B------:R-:W-:Y:S02]  /*98b0*/  HADD2.F32 R42, -RZ, R79.reuse.H0_H0 ;  /* 0x2000004fff2a7230 */ /* 0x100fe40000004100 */
[C---:B------:R-:W-:Y:S01]  /*98c0*/  FFMA R25, R41.reuse, R66, R25 ;  /* 0x0000004229197223 */ /* 0x040fe20000000019 */
[----:B------:R-:W-:Y:S02]  /*98d0*/  HADD2.F32 R71, -RZ, R79.H1_H1 ;  /* 0x3000004fff477230 */ /* 0x000fe40000004100 */
[C---:B------:R-:W-:Y:S01]  /*98e0*/  FMUL R29, R38.reuse, R34 ;  /* 0x00000022261d7220 */ /* 0x040fe20000400000 */
        /* <DEDUP_REMOVED lines=9> */
[----:B-1----:R-:W-:Y:S01]  /*9980*/  F2FP.SATFINITE.E5M2.F32.PACK_AB_MERGE_C R105, R22, R21, RZ ;  /* 0x000000151669723e */ /* 0x002fe200048060ff */
[----:B------:R1:W-:Y:S01]  /*9990*/  STS.128 [R84+UR44+0x5200], R100 ;  /* 0x0052006454007988 */ /* 0x0003e20008000c2c */
[----:B------:R-:W-:Y:S02]  /*99a0*/  F2FP.SATFINITE.E5M2.F32.PACK_AB_MERGE_C R64, R26, R25, RZ ;  /* 0x000000191a40723e */ /* 0x000fe400048060ff */
[----:B------:R-:W-:Y:S02]  /*99b0*/  F2FP.SATFINITE.E5M2.F32.PACK_AB_MERGE_C R67, R30, R29, RZ ;  /* 0x0000001d1e43723e */ /* 0x000fe400048060ff */
[----:B------:R-:W-:Y:S02]  /*99c0*/  F2FP.SATFINITE.E5M2.F32.PACK_AB_MERGE_C R104, R2, R0, R3 ;  /* 0x000000000268723e */ /* 0x000fe40004806003 */
[----:B------:R-:W-:Y:S02]  /*99d0*/  F2FP.SATFINITE.E5M2.F32.PACK_AB_MERGE_C R105, R20, R7, R105 ;  /* 0x000000071469723e */ /* 0x000fe40004806069 */
[----:B------:R-:W-:Y:S02]  /*99e0*/  F2FP.SATFINITE.E5M2.F32.PACK_AB_MERGE_C R106, R24, R23, R64 ;  /* 0x00000017186a723e */ /* 0x000fe40004806040 */
[----:B------:R-:W-:Y:S02]  /*99f0*/  F2FP.SATFINITE.E5M2.F32.PACK_AB_MERGE_C R107, R28, R27, R67 ;  /* 0x0000001b1c6b723e */ /* 0x000fe40004806043 */
[----:B------:R-:W-:Y:S03]  /*9a00*/  IADD3 R36, PT, PT, R36, 0x1, RZ ;  /* 0x0000000124247810 */ /* 0x000fe60007ffe0ff */
        /* <DEDUP_REMOVED lines=18> */
.L_x_137:
[----:B------:R-:W-:Y:S05]  /*9b30*/  BSYNC.RECONVERGENT B0 ;  /* 0x0000000000007941 */ /* 0x000fea0003800200 */
.L_x_136:
[----:B------:R-:W-:Y:S01]  /*9b40*/  R2UR UR4, R87 ;  /* 0x00000000570472ca */ /* 0x000fe200000e0000 */
[----:B------:R-:W-:Y:S01]  /*9b50*/  BAR.SYNC.DEFER_BLOCKING 0x1, 0x80 ;  /* 0x0042000000007b1d */ /* 0x000fe20000010000 */
[C---:B------:R-:W-:Y:S01]  /*9b60*/  ISETP.NE.AND P0, PT, R89.reuse, 0x2, PT ;  /* 0x000000025900780c */ /* 0x040fe20003f05270 */
[----:B------:R-:W-:Y:S01]  /*9b70*/  UISETP.NE.AND UP0, UPT, UR45, URZ, UPT ;  /* 0x000000ff2d00728c */ /* 0x000fe2000bf05270 */
[----:B------:R-:W-:Y:S01]  /*9b80*/  ISETP.NE.AND P1, PT, R36, 0x4, PT ;  /* 0x000000042400780c */ /* 0x000fe20003f25270 */
[----:B------:R-:W-:Y:S01]  /*9b90*/  UIADD3 UR30, UPT, UPT, UR38, UR59, URZ ;  /* 0x0000003b261e7290 */ /* 0x000fe2000fffe0ff */
[----:B------:R-:W-:Y:S02]  /*9ba0*/  SEL R5, RZ, 0x1, P0 ;  /* 0x00000001ff057807 */ /* 0x000fe40000000000 */
[----:B------:R-:W-:Y:S02]  /*9bb0*/  SEL R3, RZ, 0x1, P1 ;  /* 0x00000001ff037807 */ /* 0x000fe40000800000 */
[----:B------:R-:W-:Y:S02]  /*9bc0*/  LOP3.LUT R92, R92, R5, RZ, 0x3c, !PT ;  /* 0x000000055c5c7212 */ /* 0x000fe400078e3cff */
[----:B------:R-:W-:Y:S01]  /*9bd0*/  LOP3.LUT R94, R94, R3, RZ, 0x3c, !PT ;  /* 0x000000035e5e7212 */ /* 0x000fe200078e3cff */
[----:B------:R-:W-:Y:S01]  /*9be0*/  UIADD3 UR31, UPT, UPT, UR37, UR4, URZ ;  /* 0x00000004251f7290 */ /* 0x000fe2000fffe0ff */
[----:B------:R-:W-:Y:S02]  /*9bf0*/  SEL R89, R89, RZ, P0 ;  /* 0x000000ff59597207 */ /* 0x000fe40000000000 */
[----:B------:R-:W-:Y:S01]  /*9c00*/  SEL R36, R36, RZ, P1 ;  /* 0x000000ff24247207 */ /* 0x000fe20000800000 */
[----:B------:R-:W-:Y:S01]  /*9c10*/  UMOV UR36, UR58 ;  /* 0x0000003a00247c82 */ /* 0x000fe20008000000 */
[----:B------:R-:W-:Y:S07]  /*9c20*/  BRA.U UP0, `(.L_x_138) ;  /* 0xffffffb900e07547 */ /* 0x000fee000b83ffff */
[----:B------:R-:W-:Y:S05]  /*9c30*/  EXIT ;  /* 0x000000000000794d */ /* 0x000fea0003800000 */
.L_x_25:
[----:B-1----:R1:W3:Y:S02]  /*9c40*/  SYNCS.PHASECHK.TRANS64.TRYWAIT P0, [R0+URZ+0x160], R3 ;  /* 0x00016003000075a7 */ /* 0x0022e400080011ff */
[----:B---3--:R-:W-:Y:S05]  /*9c50*/  @!P0 NANOSLEEP.SYNCS 0x989680 ;  /* 0x009896800000895d */ /* 0x008fea0003900000 */
[----:B------:R-:W3:Y:S02]  /*9c60*/  @!P0 SYNCS.PHASECHK.TRANS64 P0, [R0+URZ+0x160], R3 ;  /* 0x00016003000085a7 */ /* 0x000ee400080010ff */
[----:B---3--:R-:W-:Y:S05]  /*9c70*/  @!P0 BRA `(.L_x_25) ;  /* 0xfffffffc00f08947 */ /* 0x008fea000383ffff */
[----:B------:R-:W-:Y:S05]  /*9c80*/  BRA `(.L_x_139) ;  /* 0xffffff7c00947947 */ /* 0x000fea000383ffff */
.L_x_28:
[----:B-1----:R-:W-:-:S07]  /*9c90*/  MOV R0, UR33 ;  /* 0x0000002100007c02 */ /* 0x002fce0008000f00 */
.L_x_140:
[----:B-1----:R1:W3:Y:S02]  /*9ca0*/  SYNCS.PHASECHK.TRANS64.TRYWAIT P0, [R0+URZ+0x50], R3 ;  /* 0x00005003000075a7 */ /* 0x0022e400080011ff */
[----:B---3--:R-:W-:Y:S05]  /*9cb0*/  @!P0 NANOSLEEP.SYNCS 0x989680 ;  /* 0x009896800000895d */ /* 0x008fea0003900000 */
[----:B------:R-:W3:Y:S02]  /*9cc0*/  @!P0 SYNCS.PHASECHK.TRANS64 P0, [R0+URZ+0x50], R3 ;  /* 0x00005003000085a7 */ /* 0x000ee400080010ff */
[----:B---3--:R-:W-:Y:S05]  /*9cd0*/  @!P0 BRA `(.L_x_140) ;  /* 0xfffffffc00f08947 */ /* 0x008fea000383ffff */
[----:B------:R-:W-:Y:S05]  /*9ce0*/  BRA `(.L_x_27) ;  /* 0xffffff7c00d47947 */ /* 0x000fea000383ffff */
.L_x_35:
[----:B-1----:R-:W-:-:S07]  /*9cf0*/  MOV R0, UR9 ;  /* 0x0000000900007c02 */ /* 0x002fce0008000f00 */
.L_x_141:
[----:B-1----:R1:W3:Y:S02]  /*9d00*/  SYNCS.PHASECHK.TRANS64.TRYWAIT P0, [R0+URZ+0x50], R3 ;  /* 0x00005003000075a7 */ /* 0x0022e400080011ff */
[----:B---3--:R-:W-:Y:S05]  /*9d10*/  @!P0 NANOSLEEP.SYNCS 0x989680 ;  /* 0x009896800000895d */ /* 0x008fea0003900000 */
[----:B------:R-:W3:Y:S02]  /*9d20*/  @!P0 SYNCS.PHASECHK.TRANS64 P0, [R0+URZ+0x50], R3 ;  /* 0x00005003000085a7 */ /* 0x000ee400080010ff */
[----:B---3--:R-:W-:Y:S05]  /*9d30*/  @!P0 BRA `(.L_x_141) ;  /* 0xfffffffc00f08947 */ /* 0x008fea000383ffff */
[----:B------:R-:W-:Y:S05]  /*9d40*/  BRA `(.L_x_34) ;  /* 0xffffff8000907947 */ /* 0x000fea000383ffff */
.L_x_40:
[----:B-1----:R1:W3:Y:S02]  /*9d50*/  SYNCS.PHASECHK.TRANS64.TRYWAIT P0, [R3+URZ+0xf0], R0 ;  /* 0x0000f000030075a7 */ /* 0x0022e400080011ff */
[----:B---3--:R-:W-:Y:S05]  /*9d60*/  @!P0 NANOSLEEP.SYNCS 0x989680 ;  /* 0x009896800000895d */ /* 0x008fea0003900000 */
[----:B------:R-:W3:Y:S02]  /*9d70*/  @!P0 SYNCS.PHASECHK.TRANS64 P0, [R3+URZ+0xf0], R0 ;  /* 0x0000f000030085a7 */ /* 0x000ee400080010ff */
[----:B---3--:R-:W-:Y:S05]  /*9d80*/  @!P0 BRA `(.L_x_40) ;  /* 0xfffffffc00f08947 */ /* 0x008fea000383ffff */
[----:B------:R-:W-:Y:S05]  /*9d90*/  BRA `(.L_x_142) ;  /* 0xffffff8400307947 */ /* 0x000fea000383ffff */
.L_x_44:
[----:B-1----:R-:W-:-:S07]  /*9da0*/  MOV R0, UR4 ;  /* 0x0000000400007c02 */ /* 0x002fce0008000f00 */
.L_x_143:
[----:B-1----:R1:W3:Y:S02]  /*9db0*/  SYNCS.PHASECHK.TRANS64.TRYWAIT P0, [R0+URZ], R3 ;  /* 0x00000003000075a7 */ /* 0x0022e400080011ff */
[----:B---3--:R-:W-:Y:S05]  /*9dc0*/  @!P0 NANOSLEEP.SYNCS 0x989680 ;  /* 0x009896800000895d */ /* 0x008fea0003900000 */
[----:B------:R-:W3:Y:S02]  /*9dd0*/  @!P0 SYNCS.PHASECHK.TRANS64 P0, [R0+URZ], R3 ;  /* 0x00000003000085a7 */ /* 0x000ee400080010ff */
[----:B---3--:R-:W-:Y:S05]  /*9de0*/  @!P0 BRA `(.L_x_143) ;  /* 0xfffffffc00f08947 */ /* 0x008fea000383ffff */
[----:B------:R-:W-:Y:S05]  /*9df0*/  BRA `(.L_x_144) ;  /* 0xffffff8800d87947 */ /* 0x000fea000383ffff */
.L_x_45:
[----:B------:R-:W-:-:S07]  /*9e00*/  MOV R0, UR5 ;  /* 0x0000000500007c02 */ /* 0x000fce0008000f00 */
.L_x_145:
[----:B-1----:R1:W3:Y:S02]  /*9e10*/  SYNCS.PHASECHK.TRANS64.TRYWAIT P0, [R0+URZ], R3 ;  /* 0x00000003000075a7 */ /* 0x0022e400080011ff */
[----:B---3--:R-:W-:Y:S05]  /*9e20*/  @!P0 NANOSLEEP.SYNCS 0x989680 ;  /* 0x009896800000895d */ /* 0x008fea0003900000 */
[----:B------:R-:W3:Y:S02]  /*9e30*/  @!P0 SYNCS.PHASECHK.TRANS64 P0, [R0+URZ], R3 ;  /* 0x00000003000085a7 */ /* 0x000ee400080010ff */
[----:B---3--:R-:W-:Y:S05]  /*9e40*/  @!P0 BRA `(.L_x_145) ;  /* 0xfffffffc00f08947 */ /* 0x008fea000383ffff */
[----:B------:R-:W-:Y:S05]  /*9e50*/  BRA `(.L_x_146) ;  /* 0xffffff8800e47947 */ /* 0x000fea000383ffff */
.L_x_46:
[----:B------:R-:W-:-:S07]  /*9e60*/  MOV R0, UR5 ;  /* 0x0000000500007c02 */ /* 0x000fce0008000f00 */
.L_x_147:
[----:B-1----:R1:W3:Y:S02]  /*9e70*/  SYNCS.PHASECHK.TRANS64.TRYWAIT P0, [R0+URZ], R3 ;  /* 0x00000003000075a7 */ /* 0x0022e400080011ff */
[----:B---3--:R-:W-:Y:S05]  /*9e80*/  @!P0 NANOSLEEP.SYNCS 0x989680 ;  /* 0x009896800000895d */ /* 0x008fea0003900000 */
[----:B------:R-:W3:Y:S02]  /*9e90*/  @!P0 SYNCS.PHASECHK.TRANS64 P0, [R0+URZ], R3 ;  /* 0x00000003000085a7 */ /* 0x000ee400080010ff */
[----:B---3--:R-:W-:Y:S05]  /*9ea0*/  @!P0 BRA `(.L_x_147) ;  /* 0xfffffffc00f08947 */ /* 0x008fea000383ffff */
[----:B------:R-:W-:Y:S05]  /*9eb0*/  BRA `(.L_x_148) ;  /* 0xffffff8800f07947 */ /* 0x000fea000383ffff */
.L_x_47:
[----:B------:R-:W-:-:S07]  /*9ec0*/  MOV R0, UR5 ;  /* 0x0000000500007c02 */ /* 0x000fce0008000f00 */
.L_x_149:
[----:B-1----:R1:W3:Y:S02]  /*9ed0*/  SYNCS.PHASECHK.TRANS64.TRYWAIT P0, [R0+URZ], R3 ;  /* 0x00000003000075a7 */ /* 0x0022e400080011ff */
[----:B---3--:R-:W-:Y:S05]  /*9ee0*/  @!P0 NANOSLEEP.SYNCS 0x989680 ;  /* 0x009896800000895d */ /* 0x008fea0003900000 */
[----:B------:R-:W3:Y:S02]  /*9ef0*/  @!P0 SYNCS.PHASECHK.TRANS64 P0, [R0+URZ], R3 ;  /* 0x00000003000085a7 */ /* 0x000ee400080010ff */
[----:B---3--:R-:W-:Y:S05]  /*9f00*/  @!P0 BRA `(.L_x_149) ;  /* 0xfffffffc00f08947 */ /* 0x008fea000383ffff */
[----:B------:R-:W-:Y:S05]  /*9f10*/  BRA `(.L_x_150) ;  /* 0xffffff8800fc7947 */ /* 0x000fea000383ffff */
.L_x_48:
[----:B------:R-:W-:-:S07]  /*9f20*/  MOV R0, UR5 ;  /* 0x0000000500007c02 */ /* 0x000fce0008000f00 */
.L_x_151:
[----:B-1----:R1:W3:Y:S02]  /*9f30*/  SYNCS.PHASECHK.TRANS64.TRYWAIT P0, [R0+URZ], R3 ;  /* 0x00000003000075a7 */ /* 0x0022e400080011ff */
[----:B---3--:R-:W-:Y:S05]  /*9f40*/  @!P0 NANOSLEEP.SYNCS 0x989680 ;  /* 0x009896800000895d */ /* 0x008fea0003900000 */
[----:B------:R-:W3:Y:S02]  /*9f50*/  @!P0 SYNCS.PHASECHK.TRANS64 P0, [R0+URZ], R3 ;  /* 0x00000003000085a7 */ /* 0x000ee400080010ff */
[----:B---3--:R-:W-:Y:S05]  /*9f60*/  @!P0 BRA `(.L_x_151) ;  /* 0xfffffffc00f08947 */ /* 0x008fea000383ffff */
[----:B------:R-:W-:Y:S05]  /*9f70*/  BRA `(.L_x_152) ;  /* 0xffffff8c00087947 */ /* 0x000fea000383ffff */
.L_x_49:
[----:B------:R-:W-:-:S07]  /*9f80*/  MOV R0, UR5 ;  /* 0x0000000500007c02 */ /* 0x000fce0008000f00 */
.L_x_153:
[----:B-1----:R1:W3:Y:S02]  /*9f90*/  SYNCS.PHASECHK.TRANS64.TRYWAIT P0, [R0+URZ], R3 ;  /* 0x00000003000075a7 */ /* 0x0022e400080011ff */
[----:B---3--:R-:W-:Y:S05]  /*9fa0*/  @!P0 NANOSLEEP.SYNCS 0x989680 ;  /* 0x009896800000895d */ /* 0x008fea0003900000 */
[----:B------:R-:W3:Y:S02]  /*9fb0*/  @!P0 SYNCS.PHASECHK.TRANS64 P0, [R0+URZ], R3 ;  /* 0x00000003000085a7 */ /* 0x000ee400080010ff */
[----:B---3--:R-:W-:Y:S05]  /*9fc0*/  @!P0 BRA `(.L_x_153) ;  /* 0xfffffffc00f08947 */ /* 0x008fea000383ffff */
[----:B------:R-:W-:Y:S05]  /*9fd0*/  BRA `(.L_x_154) ;  /* 0xffffff8c00147947 */ /* 0x000fea000383ffff */
.L_x_50:
[----:B------:R-:W-:-:S07]  /*9fe0*/  MOV R0, UR5 ;  /* 0x0000000500007c02 */ /* 0x000fce0008000f00 */
.L_x_155:
[----:B-1----:R1:W3:Y:S02]  /*9ff0*/  SYNCS.PHASECHK.TRANS64.TRYWAIT P0, [R0+URZ], R3 ;  /* 0x00000003000075a7 */ /* 0x0022e400080011ff */
[----:B---3--:R-:W-:Y:S05]  /*a000*/  @!P0 NANOSLEEP.SYNCS 0x989680 ;  /* 0x009896800000895d */ /* 0x008fea0003900000 */
[----:B------:R-:W3:Y:S02]  /*a010*/  @!P0 SYNCS.PHASECHK.TRANS64 P0, [R0+URZ], R3 ;  /* 0x00000003000085a7 */ /* 0x000ee400080010ff */
[----:B---3--:R-:W-:Y:S05]  /*a020*/  @!P0 BRA `(.L_x_155) ;  /* 0xfffffffc00f08947 */ /* 0x008fea000383ffff */
[----:B------:R-:W-:Y:S05]  /*a030*/  BRA `(.L_x_156) ;  /* 0xffffff8c00207947 */ /* 0x000fea000383ffff */
.L_x_51:
[----:B------:R-:W-:-:S07]  /*a040*/  MOV R0, UR5 ;  /* 0x0000000500007c02 */ /* 0x000fce0008000f00 */
.L_x_157:
[----:B-1----:R1:W3:Y:S02]  /*a050*/  SYNCS.PHASECHK.TRANS64.TRYWAIT P0, [R0+URZ], R3 ;  /* 0x00000003000075a7 */ /* 0x0022e400080011ff */
[----:B---3--:R-:W-:Y:S05]  /*a060*/  @!P0 NANOSLEEP.SYNCS 0x989680 ;  /* 0x009896800000895d */ /* 0x008fea0003900000 */
[----:B------:R-:W3:Y:S02]  /*a070*/  @!P0 SYNCS.PHASECHK.TRANS64 P0, [R0+URZ], R3 ;  /* 0x00000003000085a7 */ /* 0x000ee400080010ff */
[----:B---3--:R-:W-:Y:S05]  /*a080*/  @!P0 BRA `(.L_x_157) ;  /* 0xfffffffc00f08947 */ /* 0x008fea000383ffff */
[----:B------:R-:W-:Y:S05]  /*a090*/  BRA `(.L_x_158) ;  /* 0xffffff8c002c7947 */ /* 0x000fea000383ffff */
.L_x_52:
[----:B------:R-:W-:-:S07]  /*a0a0*/  MOV R0, UR5 ;  /* 0x0000000500007c02 */ /* 0x000fce0008000f00 */
.L_x_159:
[----:B-1----:R1:W3:Y:S02]  /*a0b0*/  SYNCS.PHASECHK.TRANS64.TRYWAIT P0, [R0+URZ], R3 ;  /* 0x00000003000075a7 */ /* 0x0022e400080011ff */
[----:B---3--:R-:W-:Y:S05]  /*a0c0*/  @!P0 NANOSLEEP.SYNCS 0x989680 ;  /* 0x009896800000895d */ /* 0x008fea0003900000 */
[----:B------:R-:W3:Y:S02]  /*a0d0*/  @!P0 SYNCS.PHASECHK.TRANS64 P0, [R0+URZ], R3 ;  /* 0x00000003000085a7 */ /* 0x000ee400080010ff */
[----:B---3--:R-:W-:Y:S05]  /*a0e0*/  @!P0 BRA `(.L_x_159) ;  /* 0xfffffffc00f08947 */ /* 0x008fea000383ffff */
[----:B------:R-:W-:Y:S05]  /*a0f0*/  BRA `(.L_x_160) ;  /* 0xffffff8c00387947 */ /* 0x000fea000383ffff */
.L_x_55:
[----:B--2---:R2:W3:Y:S02]  /*a100*/  SYNCS.PHASECHK.TRANS64.TRYWAIT P0, [R2+URZ+0x150], R5 ;  /* 0x00015005020075a7 */ /* 0x0044e400080011ff */
[----:B---3--:R-:W-:Y:S05]  /*a110*/  @!P0 NANOSLEEP.SYNCS 0x989680 ;  /* 0x009896800000895d */ /* 0x008fea0003900000 */
[----:B------:R-:W3:Y:S02]  /*a120*/  @!P0 SYNCS.PHASECHK.TRANS64 P0, [R2+URZ+0x150], R5 ;  /* 0x00015005020085a7 */ /* 0x000ee400080010ff */
[----:B---3--:R-:W-:Y:S05]  /*a130*/  @!P0 BRA `(.L_x_55) ;  /* 0xfffffffc00f08947 */ /* 0x008fea000383ffff */
[----:B------:R-:W-:Y:S05]  /*a140*/  BRA `(.L_x_161) ;  /* 0xffffff8c009c7947 */ /* 0x000fea000383ffff */
.L_x_56:
[----:B------:R-:W-:-:S07]  /*a150*/  MOV R2, UR4 ;  /* 0x0000000400027c02 */ /* 0x000fce0008000f00 */
.L_x_162:
[----:B--2---:R2:W3:Y:S02]  /*a160*/  SYNCS.PHASECHK.TRANS64.TRYWAIT P0, [R2+URZ+0x100], R5 ;  /* 0x00010005020075a7 */ /* 0x0044e400080011ff */
[----:B---3--:R-:W-:Y:S05]  /*a170*/  @!P0 NANOSLEEP.SYNCS 0x989680 ;  /* 0x009896800000895d */ /* 0x008fea0003900000 */
[----:B------:R-:W3:Y:S02]  /*a180*/  @!P0 SYNCS.PHASECHK.TRANS64 P0, [R2+URZ+0x100], R5 ;  /* 0x00010005020085a7 */ /* 0x000ee400080010ff */
[----:B---3--:R-:W-:Y:S05]  /*a190*/  @!P0 BRA `(.L_x_162) ;  /* 0xfffffffc00f08947 */ /* 0x008fea000383ffff */
[----:B------:R-:W-:Y:S05]  /*a1a0*/  BRA `(.L_x_163) ;  /* 0xffffff8c00ac7947 */ /* 0x000fea000383ffff */
.L_x_57:
[----:B--2---:R2:W3:Y:S02]  /*a1b0*/  SYNCS.PHASECHK.TRANS64.TRYWAIT P1, [R2+URZ+0xf0], R5 ;  /* 0x0000f005020075a7 */ /* 0x0044e400080211ff */
[----:B---3--:R-:W-:Y:S05]  /*a1c0*/  @!P1 NANOSLEEP.SYNCS 0x989680 ;  /* 0x009896800000995d */ /* 0x008fea0003900000 */
[----:B------:R-:W3:Y:S02]  /*a1d0*/  @!P1 SYNCS.PHASECHK.TRANS64 P1, [R2+URZ+0xf0], R5 ;  /* 0x0000f005020095a7 */ /* 0x000ee400080210ff */
[----:B---3--:R-:W-:Y:S05]  /*a1e0*/  @!P1 BRA `(.L_x_57) ;  /* 0xfffffffc00f09947 */ /* 0x008fea000383ffff */
[----:B------:R-:W-:Y:S05]  /*a1f0*/  BRA `(.L_x_164) ;  /* 0xffffff8c00dc7947 */ /* 0x000fea000383ffff */
.L_x_60:
[----:B------:R-:W-:-:S07]  /*a200*/  MOV R0, UR4 ;  /* 0x0000000400007c02 */ /* 0x000fce0008000f00 */
.L_x_165:
[----:B--2---:R2:W3:Y:S02]  /*a210*/  SYNCS.PHASECHK.TRANS64.TRYWAIT P0, [R0+URZ+0x100], R3 ;  /* 0x00010003000075a7 */ /* 0x0044e400080011ff */
[----:B---3--:R-:W-:Y:S05]  /*a220*/  @!P0 NANOSLEEP.SYNCS 0x989680 ;  /* 0x009896800000895d */ /* 0x008fea0003900000 */
[----:B------:R-:W3:Y:S02]  /*a230*/  @!P0 SYNCS.PHASECHK.TRANS64 P0, [R0+URZ+0x100], R3 ;  /* 0x00010003000085a7 */ /* 0x000ee400080010ff */
[----:B---3--:R-:W-:Y:S05]  /*a240*/  @!P0 BRA `(.L_x_165) ;  /* 0xfffffffc00f08947 */ /* 0x008fea000383ffff */
[----:B------:R-:W-:Y:S05]  /*a250*/  BRA `(.L_x_59) ;  /* 0xffffff9000307947 */ /* 0x000fea000383ffff */
.L_x_67:
[----:B-1----:R1:W2:Y:S02]  /*a260*/  SYNCS.PHASECHK.TRANS64.TRYWAIT P1, [R0+URZ+0xf0], R5 ;  /* 0x0000f005000075a7 */ /* 0x0022a400080211ff */
[----:B--2---:R-:W-:Y:S05]  /*a270*/  @!P1 NANOSLEEP.SYNCS 0x989680 ;  /* 0x009896800000995d */ /* 0x004fea0003900000 */
[----:B------:R-:W2:Y:S02]  /*a280*/  @!P1 SYNCS.PHASECHK.TRANS64 P1, [R0+URZ+0xf0], R5 ;  /* 0x0000f005000095a7 */ /* 0x000ea400080210ff */
[----:B--2---:R-:W-:Y:S05]  /*a290*/  @!P1 BRA `(.L_x_67) ;  /* 0xfffffffc00f09947 */ /* 0x004fea000383ffff */
[----:B------:R-:W-:Y:S05]  /*a2a0*/  BRA `(.L_x_166) ;  /* 0xffffff9400987947 */ /* 0x000fea000383ffff */
.L_x_68:
[----:B------:R-:W-:-:S07]  /*a2b0*/  MOV R3, UR23 ;  /* 0x0000001700037c02 */ /* 0x000fce0008000f00 */
.L_x_167:
[----:B-1----:R1:W2:Y:S02]  /*a2c0*/  SYNCS.PHASECHK.TRANS64.TRYWAIT P0, [R3+URZ+0x130], R0 ;  /* 0x00013000030075a7 */ /* 0x0022a400080011ff */
[----:B--2---:R-:W-:Y:S05]  /*a2d0*/  @!P0 NANOSLEEP.SYNCS 0x989680 ;  /* 0x009896800000895d */ /* 0x004fea0003900000 */
[----:B------:R-:W2:Y:S02]  /*a2e0*/  @!P0 SYNCS.PHASECHK.TRANS64 P0, [R3+URZ+0x130], R0 ;  /* 0x00013000030085a7 */ /* 0x000ea400080010ff */
[----:B--2---:R-:W-:Y:S05]  /*a2f0*/  @!P0 BRA `(.L_x_167) ;  /* 0xfffffffc00f08947 */ /* 0x004fea000383ffff */
[----:B------:R-:W-:Y:S05]  /*a300*/  BRA `(.L_x_168) ;  /* 0xffffff9400e87947 */ /* 0x000fea000383ffff */
.L_x_71:
[----:B------:R-:W-:Y:S07]  /*a310*/  MOV R0, UR5 ;  /* 0x0000000500007c02 */ /* 0x000fee0008000f00 */
.L_x_169:
[----:B-1----:R1:W2:Y:S02]  /*a320*/  SYNCS.PHASECHK.TRANS64.TRYWAIT P0, [R0+URZ], R3 ;  /* 0x00000003000075a7 */ /* 0x0022a400080011ff */
[----:B--2---:R-:W-:Y:S05]  /*a330*/  @!P0 NANOSLEEP.SYNCS 0x989680 ;  /* 0x009896800000895d */ /* 0x004fea0003900000 */
[----:B------:R-:W2:Y:S02]  /*a340*/  @!P0 SYNCS.PHASECHK.TRANS64 P0, [R0+URZ], R3 ;  /* 0x00000003000085a7 */ /* 0x000ea400080010ff */
[----:B--2---:R-:W-:Y:S05]  /*a350*/  @!P0 BRA `(.L_x_169) ;  /* 0xfffffffc00f08947 */ /* 0x004fea000383ffff */
[----:B------:R-:W-:Y:S05]  /*a360*/  BRA `(.L_x_70) ;  /* 0xffffff9800047947 */ /* 0x000fea000383ffff */
.L_x_74:
[----:B------:R-:W-:-:S07]  /*a370*/  MOV R0, UR4 ;  /* 0x0000000400007c02 */ /* 0x000fce0008000f00 */
.L_x_170:
[----:B--2---:R2:W4:Y:S02]  /*a380*/  SYNCS.PHASECHK.TRANS64.TRYWAIT P0, [R0+URZ], R3 ;  /* 0x00000003000075a7 */ /* 0x00452400080011ff */
[----:B----4-:R-:W-:Y:S05]  /*a390*/  @!P0 NANOSLEEP.SYNCS 0x989680 ;  /* 0x009896800000895d */ /* 0x010fea0003900000 */
[----:B------:R-:W4:Y:S02]  /*a3a0*/  @!P0 SYNCS.PHASECHK.TRANS64 P0, [R0+URZ], R3 ;  /* 0x00000003000085a7 */ /* 0x000f2400080010ff */
[----:B----4-:R-:W-:Y:S05]  /*a3b0*/  @!P0 BRA `(.L_x_170) ;  /* 0xfffffffc00f08947 */ /* 0x010fea000383ffff */
[----:B------:R-:W-:Y:S05]  /*a3c0*/  BRA `(.L_x_171) ;  /* 0xffffff9800b87947 */ /* 0x000fea000383ffff */
.L_x_75:
[----:B------:R-:W-:-:S07]  /*a3d0*/  MOV R0, UR5 ;  /* 0x0000000500007c02 */ /* 0x000fce0008000f00 */
.L_x_172:
[----:B-1----:R1:W2:Y:S02]  /*a3e0*/  SYNCS.PHASECHK.TRANS64.TRYWAIT P0, [R0+URZ], R3 ;  /* 0x00000003000075a7 */ /* 0x0022a400080011ff */
[----:B--2---:R-:W-:Y:S05]  /*a3f0*/  @!P0 NANOSLEEP.SYNCS 0x989680 ;  /* 0x009896800000895d */ /* 0x004fea0003900000 */
[----:B------:R-:W2:Y:S02]  /*a400*/  @!P0 SYNCS.PHASECHK.TRANS64 P0, [R0+URZ], R3 ;  /* 0x00000003000085a7 */ /* 0x000ea400080010ff */
[----:B--2---:R-:W-:Y:S05]  /*a410*/  @!P0 BRA `(.L_x_172) ;  /* 0xfffffffc00f08947 */ /* 0x004fea000383ffff */
[----:B------:R-:W-:Y:S05]  /*a420*/  BRA `(.L_x_173) ;  /* 0xffffff9800c47947 */ /* 0x000fea000383ffff */
.L_x_76:
[----:B------:R-:W-:-:S07]  /*a430*/  MOV R0, UR5 ;  /* 0x0000000500007c02 */ /* 0x000fce0008000f00 */
.L_x_174:
[----:B-1----:R1:W2:Y:S02]  /*a440*/  SYNCS.PHASECHK.TRANS64.TRYWAIT P0, [R0+URZ], R3 ;  /* 0x00000003000075a7 */ /* 0x0022a400080011ff */
[----:B--2---:R-:W-:Y:S05]  /*a450*/  @!P0 NANOSLEEP.SYNCS 0x989680 ;  /* 0x009896800000895d */ /* 0x004fea0003900000 */
[----:B------:R-:W2:Y:S02]  /*a460*/  @!P0 SYNCS.PHASECHK.TRANS64 P0, [R0+URZ], R3 ;  /* 0x00000003000085a7 */ /* 0x000ea400080010ff */
[----:B--2---:R-:W-:Y:S05]  /*a470*/  @!P0 BRA `(.L_x_174) ;  /* 0xfffffffc00f08947 */ /* 0x004fea000383ffff */
[----:B------:R-:W-:Y:S05]  /*a480*/  BRA `(.L_x_175) ;  /* 0xffffff9800d07947 */ /* 0x000fea000383ffff */
.L_x_77:
[----:B------:R-:W-:-:S07]  /*a490*/  MOV R0, UR4 ;  /* 0x0000000400007c02 */ /* 0x000fce0008000f00 */
.L_x_176:
[----:B-1----:R1:W2:Y:S02]  /*a4a0*/  SYNCS.PHASECHK.TRANS64.TRYWAIT P0, [R0+URZ], R3 ;  /* 0x00000003000075a7 */ /* 0x0022a400080011ff */
[----:B--2---:R-:W-:Y:S05]  /*a4b0*/  @!P0 NANOSLEEP.SYNCS 0x989680 ;  /* 0x009896800000895d */ /* 0x004fea0003900000 */
[----:B------:R-:W2:Y:S02]  /*a4c0*/  @!P0 SYNCS.PHASECHK.TRANS64 P0, [R0+URZ], R3 ;  /* 0x00000003000085a7 */ /* 0x000ea400080010ff */
[----:B--2---:R-:W-:Y:S05]  /*a4d0*/  @!P0 BRA `(.L_x_176) ;  /* 0xfffffffc00f08947 */ /* 0x004fea000383ffff */
[----:B------:R-:W-:Y:S05]  /*a4e0*/  BRA `(.L_x_177) ;  /* 0xffffff9800dc7947 */ /* 0x000fea000383ffff */
.L_x_82:
[----:B-1----:R1:W2:Y:S02]  /*a4f0*/  SYNCS.PHASECHK.TRANS64.TRYWAIT P0, [R8+URZ+0xf0], R5 ;  /* 0x0000f005080075a7 */ /* 0x0022a400080011ff */
[----:B--2---:R-:W-:Y:S05]  /*a500*/  @!P0 NANOSLEEP.SYNCS 0x989680 ;  /* 0x009896800000895d */ /* 0x004fea0003900000 */
[----:B------:R-:W2:Y:S02]  /*a510*/  @!P0 SYNCS.PHASECHK.TRANS64 P0, [R8+URZ+0xf0], R5 ;  /* 0x0000f005080085a7 */ /* 0x000ea400080010ff */
[----:B--2---:R-:W-:Y:S05]  /*a520*/  @!P0 BRA `(.L_x_82) ;  /* 0xfffffffc00f08947 */ /* 0x004fea000383ffff */
[----:B------:R-:W-:Y:S05]  /*a530*/  BRA `(.L_x_178) ;  /* 0xffffffa000207947 */ /* 0x000fea000383ffff */
.L_x_85:
[----:B------:R-:W-:Y:S07]  /*a540*/  MOV R0, UR21 ;  /* 0x0000001500007c02 */ /* 0x000fee0008000f00 */
.L_x_179:
[----:B-1----:R1:W2:Y:S02]  /*a550*/  SYNCS.PHASECHK.TRANS64.TRYWAIT P1, [R0+URZ+0xe8], R5 ;  /* 0x0000e805000075a7 */ /* 0x0022a400080211ff */
[----:B--2---:R-:W-:Y:S05]  /*a560*/  @!P1 NANOSLEEP.SYNCS 0x989680 ;  /* 0x009896800000995d */ /* 0x004fea0003900000 */
[----:B------:R-:W2:Y:S02]  /*a570*/  @!P1 SYNCS.PHASECHK.TRANS64 P1, [R0+URZ+0xe8], R5 ;  /* 0x0000e805000095a7 */ /* 0x000ea400080210ff */
[----:B--2---:R-:W-:Y:S05]  /*a580*/  @!P1 BRA `(.L_x_179) ;  /* 0xfffffffc00f09947 */ /* 0x004fea000383ffff */
[----:B------:R-:W-:Y:S05]  /*a590*/  BRA `(.L_x_84) ;  /* 0xffffffa4009c7947 */ /* 0x000fea000383ffff */
.L_x_88:
[----:B-1----:R-:W-:Y:S07]  /*a5a0*/  MOV R5, UR21 ;  /* 0x0000001500057c02 */ /* 0x002fee0008000f00 */
.L_x_180:
[----:B-1----:R1:W2:Y:S02]  /*a5b0*/  SYNCS.PHASECHK.TRANS64.TRYWAIT P0, [R5+URZ+0xc0], R4 ;  /* 0x0000c004050075a7 */ /* 0x0022a400080011ff */
[----:B--2---:R-:W-:Y:S05]  /*a5c0*/  @!P0 NANOSLEEP.SYNCS 0x989680 ;  /* 0x009896800000895d */ /* 0x004fea0003900000 */
[----:B------:R-:W2:Y:S02]  /*a5d0*/  @!P0 SYNCS.PHASECHK.TRANS64 P0, [R5+URZ+0xc0], R4 ;  /* 0x0000c004050085a7 */ /* 0x000ea400080010ff */
[----:B--2---:R-:W-:Y:S05]  /*a5e0*/  @!P0 BRA `(.L_x_180) ;  /* 0xfffffffc00f08947 */ /* 0x004fea000383ffff */
[----:B------:R-:W-:Y:S05]  /*a5f0*/  BRA `(.L_x_181) ;  /* 0xffffffa400f47947 */ /* 0x000fea000383ffff */
.L_x_89:
[----:B------:R-:W-:Y:S07]  /*a600*/  MOV R5, UR21 ;  /* 0x0000001500057c02 */ /* 0x000fee0008000f00 */
.L_x_182:
[----:B-1----:R1:W2:Y:S02]  /*a610*/  SYNCS.PHASECHK.TRANS64.TRYWAIT P0, [R5+URZ+0xc8], R4 ;  /* 0x0000c804050075a7 */ /* 0x0022a400080011ff */
[----:B--2---:R-:W-:Y:S05]  /*a620*/  @!P0 NANOSLEEP.SYNCS 0x989680 ;  /* 0x009896800000895d */ /* 0x004fea0003900000 */
[----:B------:R-:W2:Y:S02]  /*a630*/  @!P0 SYNCS.PHASECHK.TRANS64 P0, [R5+URZ+0xc8], R4 ;  /* 0x0000c804050085a7 */ /* 0x000ea400080010ff */
[----:B--2---:R-:W-:Y:S05]  /*a640*/  @!P0 BRA `(.L_x_182) ;  /* 0xfffffffc00f08947 */ /* 0x004fea000383ffff */
[----:B------:R-:W-:Y:S05]  /*a650*/  BRA `(.L_x_183) ;  /* 0xffffffa8002c7947 */ /* 0x000fea000383ffff */
.L_x_90:
[----:B-1----:R-:W-:Y:S07]  /*a660*/  MOV R5, UR21 ;  /* 0x0000001500057c02 */ /* 0x002fee0008000f00 */
.L_x_184:
[----:B-1----:R1:W2:Y:S02]  /*a670*/  SYNCS.PHASECHK.TRANS64.TRYWAIT P0, [R5+URZ+0xd0], R4 ;  /* 0x0000d004050075a7 */ /* 0x0022a400080011ff */
[----:B--2---:R-:W-:Y:S05]  /*a680*/  @!P0 NANOSLEEP.SYNCS 0x989680 ;  /* 0x009896800000895d */ /* 0x004fea0003900000 */
[----:B------:R-:W2:Y:S02]  /*a690*/  @!P0 SYNCS.PHASECHK.TRANS64 P0, [R5+URZ+0xd0], R4 ;  /* 0x0000d004050085a7 */ /* 0x000ea400080010ff */
[----:B--2---:R-:W-:Y:S05]  /*a6a0*/  @!P0 BRA `(.L_x_184) ;  /* 0xfffffffc00f08947 */ /* 0x004fea000383ffff */
[----:B------:R-:W-:Y:S05]  /*a6b0*/  BRA `(.L_x_185) ;  /* 0xffffffa800707947 */ /* 0x000fea000383ffff */
.L_x_91:
[----:B-1----:R-:W-:Y:S07]  /*a6c0*/  MOV R5, UR21 ;  /* 0x0000001500057c02 */ /* 0x002fee0008000f00 */
.L_x_186:
[----:B-1----:R1:W2:Y:S02]  /*a6d0*/  SYNCS.PHASECHK.TRANS64.TRYWAIT P0, [R5+URZ+0xd8], R4 ;  /* 0x0000d804050075a7 */ /* 0x0022a400080011ff */
[----:B--2---:R-:W-:Y:S05]  /*a6e0*/  @!P0 NANOSLEEP.SYNCS 0x989680 ;  /* 0x009896800000895d */ /* 0x004fea0003900000 */
[----:B------:R-:W2:Y:S02]  /*a6f0*/  @!P0 SYNCS.PHASECHK.TRANS64 P0, [R5+URZ+0xd8], R4 ;  /* 0x0000d804050085a7 */ /* 0x000ea400080010ff */
[----:B--2---:R-:W-:Y:S05]  /*a700*/  @!P0 BRA `(.L_x_186) ;  /* 0xfffffffc00f08947 */ /* 0x004fea000383ffff */
[----:B------:R-:W-:Y:S05]  /*a710*/  BRA `(.L_x_187) ;  /* 0xffffffa800b87947 */ /* 0x000fea000383ffff */
.L_x_93:
[----:B------:R-:W-:-:S07]  /*a720*/  MOV R0, UR21 ;  /* 0x0000001500007c02 */ /* 0x000fce0008000f00 */
.L_x_188:
[----:B-1----:R1:W2:Y:S02]  /*a730*/  SYNCS.PHASECHK.TRANS64.TRYWAIT P0, [R0+URZ+0xc0], R3 ;  /* 0x0000c003000075a7 */ /* 0x0022a400080011ff */
[----:B--2---:R-:W-:Y:S05]  /*a740*/  @!P0 NANOSLEEP.SYNCS 0x989680 ;  /* 0x009896800000895d */ /* 0x004fea0003900000 */
[----:B------:R-:W2:Y:S02]  /*a750*/  @!P0 SYNCS.PHASECHK.TRANS64 P0, [R0+URZ+0xc0], R3 ;  /* 0x0000c003000085a7 */ /* 0x000ea400080010ff */
[----:B--2---:R-:W-:Y:S05]  /*a760*/  @!P0 BRA `(.L_x_188) ;  /* 0xfffffffc00f08947 */ /* 0x004fea000383ffff */
[----:B------:R-:W-:Y:S05]  /*a770*/  BRA `(.L_x_189) ;  /* 0xffffffac002c7947 */ /* 0x000fea000383ffff */
.L_x_94:
[----:B-1----:R-:W-:-:S07]  /*a780*/  MOV R0, UR21 ;  /* 0x0000001500007c02 */ /* 0x002fce0008000f00 */
.L_x_190:
[----:B-1----:R1:W2:Y:S02]  /*a790*/  SYNCS.PHASECHK.TRANS64.TRYWAIT P0, [R0+URZ+0xc8], R3 ;  /* 0x0000c803000075a7 */ /* 0x0022a400080011ff */
[----:B--2---:R-:W-:Y:S05]  /*a7a0*/  @!P0 NANOSLEEP.SYNCS 0x989680 ;  /* 0x009896800000895d */ /* 0x004fea0003900000 */
[----:B------:R-:W2:Y:S02]  /*a7b0*/  @!P0 SYNCS.PHASECHK.TRANS64 P0, [R0+URZ+0xc8], R3 ;  /* 0x0000c803000085a7 */ /* 0x000ea400080010ff */
[----:B--2---:R-:W-:Y:S05]  /*a7c0*/  @!P0 BRA `(.L_x_190) ;  /* 0xfffffffc00f08947 */ /* 0x004fea000383ffff */
[----:B------:R-:W-:Y:S05]  /*a7d0*/  BRA `(.L_x_191) ;  /* 0xffffffac001c7947 */ /* 0x000fea000383ffff */
.L_x_95:
[----:B-1----:R-:W-:-:S07]  /*a7e0*/  MOV R0, UR21 ;  /* 0x0000001500007c02 */ /* 0x002fce0008000f00 */
.L_x_192:
[----:B-1----:R1:W2:Y:S02]  /*a7f0*/  SYNCS.PHASECHK.TRANS64.TRYWAIT P0, [R0+URZ+0xd0], R3 ;  /* 0x0000d003000075a7 */ /* 0x0022a400080011ff */
[----:B--2---:R-:W-:Y:S05]  /*a800*/  @!P0 NANOSLEEP.SYNCS 0x989680 ;  /* 0x009896800000895d */ /* 0x004fea0003900000 */
[----:B------:R-:W2:Y:S02]  /*a810*/  @!P0 SYNCS.PHASECHK.TRANS64 P0, [R0+URZ+0xd0], R3 ;  /* 0x0000d003000085a7 */ /* 0x000ea400080010ff */
[----:B--2---:R-:W-:Y:S05]  /*a820*/  @!P0 BRA `(.L_x_192) ;  /* 0xfffffffc00f08947 */ /* 0x004fea000383ffff */
[----:B------:R-:W-:Y:S05]  /*a830*/  BRA `(.L_x_193) ;  /* 0xffffffac000c7947 */ /* 0x000fea000383ffff */
.L_x_97:
[----:B-1----:R1:W2:Y:S02]  /*a840*/  SYNCS.PHASECHK.TRANS64.TRYWAIT P0, [R3+URZ+0xf0], R0 ;  /* 0x0000f000030075a7 */ /* 0x0022a400080011ff */
[----:B--2---:R-:W-:Y:S05]  /*a850*/  @!P0 NANOSLEEP.SYNCS 0x989680 ;  /* 0x009896800000895d */ /* 0x004fea0003900000 */
[----:B------:R-:W2:Y:S02]  /*a860*/  @!P0 SYNCS.PHASECHK.TRANS64 P0, [R3+URZ+0xf0], R0 ;  /* 0x0000f000030085a7 */ /* 0x000ea400080010ff */
[----:B--2---:R-:W-:Y:S05]  /*a870*/  @!P0 BRA `(.L_x_97) ;  /* 0xfffffffc00f08947 */ /* 0x004fea000383ffff */
[----:B------:R-:W-:Y:S05]  /*a880*/  BRA `(.L_x_194) ;  /* 0xffffffac00dc7947 */ /* 0x000fea000383ffff */
.L_x_108:
[----:B--2---:R2:W1:Y:S02]  /*a890*/  SYNCS.PHASECHK.TRANS64.TRYWAIT P1, [R2+URZ+0xa0], R3 ;  /* 0x0000a003020075a7 */ /* 0x00446400080211ff */
[----:B-1----:R-:W-:Y:S05]  /*a8a0*/  @!P1 NANOSLEEP.SYNCS 0x989680 ;  /* 0x009896800000995d */ /* 0x002fea0003900000 */
[----:B------:R-:W1:Y:S02]  /*a8b0*/  @!P1 SYNCS.PHASECHK.TRANS64 P1, [R2+URZ+0xa0], R3 ;  /* 0x0000a003020095a7 */ /* 0x000e6400080210ff */
[----:B-1----:R-:W-:Y:S05]  /*a8c0*/  @!P1 BRA `(.L_x_108) ;  /* 0xfffffffc00f09947 */ /* 0x002fea000383ffff */
[----:B------:R-:W-:Y:S05]  /*a8d0*/  BRA `(.L_x_107) ;  /* 0xffffffbc00547947 */ /* 0x000fea000383ffff */
.L_x_110:
[----:B--2---:R2:W4:Y:S02]  /*a8e0*/  SYNCS.PHASECHK.TRANS64.TRYWAIT P0, [R71+URZ+0x110], R4 ;  /* 0x00011004470075a7 */ /* 0x00452400080011ff */
[----:B----4-:R-:W-:Y:S05]  /*a8f0*/  @!P0 NANOSLEEP.SYNCS 0x989680 ;  /* 0x009896800000895d */ /* 0x010fea0003900000 */
[----:B------:R-:W4:Y:S02]  /*a900*/  @!P0 SYNCS.PHASECHK.TRANS64 P0, [R71+URZ+0x110], R4 ;  /* 0x00011004470085a7 */ /* 0x000f2400080010ff */
[----:B----4-:R-:W-:Y:S05]  /*a910*/  @!P0 BRA `(.L_x_110) ;  /* 0xfffffffc00f08947 */ /* 0x010fea000383ffff */
[----:B------:R-:W-:Y:S05]  /*a920*/  BRA `(.L_x_109) ;  /* 0xffffffbc00a47947 */ /* 0x000fea000383ffff */
.L_x_118:
[----:B---3--:R3:W4:Y:S02]  /*a930*/  SYNCS.PHASECHK.TRANS64.TRYWAIT P0, [R112+URZ+0xa0], R3 ;  /* 0x0000a003700075a7 */ /* 0x00872400080011ff */
[----:B----4-:R-:W-:Y:S05]  /*a940*/  @!P0 NANOSLEEP.SYNCS 0x989680 ;  /* 0x009896800000895d */ /* 0x010fea0003900000 */
[----:B------:R-:W4:Y:S02]  /*a950*/  @!P0 SYNCS.PHASECHK.TRANS64 P0, [R112+URZ+0xa0], R3 ;  /* 0x0000a003700085a7 */ /* 0x000f2400080010ff */
[----:B----4-:R-:W-:Y:S05]  /*a960*/  @!P0 BRA `(.L_x_118) ;  /* 0xfffffffc00f08947 */ /* 0x010fea000383ffff */
[----:B------:R-:W-:Y:S05]  /*a970*/  BRA `(.L_x_117) ;  /* 0xffffffc800987947 */ /* 0x000fea000383ffff */
.L_x_126:
[----:B---3--:R3:W4:Y:S02]  /*a980*/  SYNCS.PHASECHK.TRANS64.TRYWAIT P0, [R112+URZ+0xa0], R5 ;  /* 0x0000a005700075a7 */ /* 0x00872400080011ff */
[----:B----4-:R-:W-:Y:S05]  /*a990*/  @!P0 NANOSLEEP.SYNCS 0x989680 ;  /* 0x009896800000895d */ /* 0x010fea0003900000 */
[----:B------:R-:W4:Y:S02]  /*a9a0*/  @!P0 SYNCS.PHASECHK.TRANS64 P0, [R112+URZ+0xa0], R5 ;  /* 0x0000a005700085a7 */ /* 0x000f2400080010ff */
[----:B----4-:R-:W-:Y:S05]  /*a9b0*/  @!P0 BRA `(.L_x_126) ;  /* 0xfffffffc00f08947 */ /* 0x010fea000383ffff */
[----:B------:R-:W-:Y:S05]  /*a9c0*/  BRA `(.L_x_125) ;  /* 0xffffffd400d87947 */ /* 0x000fea000383ffff */
.L_x_134:
[----:B---3--:R3:W4:Y:S02]  /*a9d0*/  SYNCS.PHASECHK.TRANS64.TRYWAIT P0, [R102+URZ+0xa0], R3 ;  /* 0x0000a003660075a7 */ /* 0x00872400080011ff */
[----:B----4-:R-:W-:Y:S05]  /*a9e0*/  @!P0 NANOSLEEP.SYNCS 0x989680 ;  /* 0x009896800000895d */ /* 0x010fea0003900000 */
[----:B------:R-:W4:Y:S02]  /*a9f0*/  @!P0 SYNCS.PHASECHK.TRANS64 P0, [R102+URZ+0xa0], R3 ;  /* 0x0000a003660085a7 */ /* 0x000f2400080010ff */
[----:B----4-:R-:W-:Y:S05]  /*aa00*/  @!P0 BRA `(.L_x_134) ;  /* 0xfffffffc00f08947 */ /* 0x010fea000383ffff */
[----:B------:R-:W-:Y:S05]  /*aa10*/  BRA `(.L_x_133) ;  /* 0xffffffe400247947 */ /* 0x000fea000383ffff */
        .weak           $__internal_0_$__cuda_sm10x_tcgen05_guardrail_trap_col_being_dealloced_not_returned_by_alloc
        .type           $__internal_0_$__cuda_sm10x_tcgen05_guardrail_trap_col_being_dealloced_not_returned_by_alloc,@function
        .size           $__internal_0_$__cuda_sm10x_tcgen05_guardrail_trap_col_being_dealloced_not_returned_by_alloc,($__internal_1_$__cuda_sm10x_tcgen05_guardrail_trap_phase_invalid_during_alloc - $__internal_0_$__cuda_sm10x_tcgen05_guardrail_trap_col_being_dealloced_not_returned_by_alloc)
$__internal_0_$__cuda_sm10x_tcgen05_guardrail_trap_col_being_dealloced_not_returned_by_alloc:
[----:B------:R-:W-:Y:S05]  /*aa20*/  BPT.TRAP 0x1 ;  /* 0x000000040000795c */ /* 0x000fea0000300000 */
[----:B------:R-:W-:-:S04]  /*aa30*/  HFMA2 R3, -RZ, RZ, 0, 0 ;  /* 0x00000000ff037431 */ /* 0x000fc800000001ff */
[----:B------:R-:W-:Y:S05]  /*aa40*/  RET.REL.NODEC R2 `(_ZN7cutlass13device_kernelINS_4gemm6kernel13GemmUniversalIN4cute5tupleIJiiiiEEENS1_10collective13CollectiveMmaINS1_35MainloopSm100TmaUmmaWarpSpecializedILi10ELi2ELi4ENS5_IJNS4_1CILi8EEENSA_ILi1EEESC_EEEEENS5_IJNSA_ILi64EEENSA_ILi256EEESF_EEENS_12float_e5m2_tENS5_IJlSC_lEEESI_SJ_NS4_8TiledMMAINS4_8MMA_AtomIJNS4_10MMA_TraitsINS4_19SM100_MMA_F8F6F4_SSEJSI_SI_fSF_SG_NS4_17integral_constantINS4_4UMMA5MajorELSQ_0EEESR_NSO_INSP_7ScaleInELSS_0EEEST_EEEEEENS4_6LayoutINS5_IJSC_SC_SC_EEENS5_IJNSA_ILi0EEESY_SY_EEEEENS5_IJNS4_10UnderscoreES11_S11_EEEEENS4_13SM90_TMA_LOADENS4_14ComposedLayoutINS4_7SwizzleILi2ELi4ELi3EEENS4_18smem_ptr_flag_bitsILi8EEENSW_INS5_IJSB_SF_EEENS5_IJSF_SC_EEEEEEEvNS4_8identityENS4_23SM90_TMA_LOAD_MULTICASTES1D_vS1E_EENS_8epilogue10collective18CollectiveEpilogueINS1H_23Sm100TmaWarpSpecializedILi4ELi2ELi32ELb0ELb0EEEJSH_NS5_IJNSW_ISF_SC_EES1M_EEESI_SJ_SI_SJ_NS1H_6fusion15FusionCallbacksIS1L_NS1O_17LinearCombinationISI_fSI_fLNS_15FloatRoundStyleE2EEESH_S1N_JEEENS4_5SM1004TMEM4LOAD26SM100_TMEM_LOAD_16dp32b32xES14_S1D_NS4_39AutoVectorizingCopyWithAssumedAlignmentILi128EEENS4_14SM90_TMA_STOREES1D_S1Z_S1Z_EEEvvEEEEvNT_6ParamsE) ;  /* 0xffffff54026c7950 */ /* 0x000fea0003c3ffff */
        .weak           $__internal_1_$__cuda_sm10x_tcgen05_guardrail_trap_phase_invalid_during_alloc
        .type           $__internal_1_$__cuda_sm10x_tcgen05_guardrail_trap_phase_invalid_during_alloc,@function
        .size           $__internal_1_$__cuda_sm10x_tcgen05_guardrail_trap_phase_invalid_during_alloc,($__internal_2_$__cuda_sm10x_tcgen05_guardrail_trap_unallocated_columns_being_dealloced - $__internal_1_$__cuda_sm10x_tcgen05_guardrail_trap_phase_invalid_during_alloc)
$__internal_1_$__cuda_sm10x_tcgen05_guardrail_trap_phase_invalid_during_alloc:
[----:B------:R-:W-:Y:S05]  /*aa50*/  BPT.TRAP 0x1 ;  /* 0x000000040000795c */ /* 0x000fea0000300000 */
[----:B------:R-:W-:-:S04]  /*aa60*/  MOV R5, 0x0 ;  /* 0x0000000000057802 */ /* 0x000fc80000000f00 */
[----:B------:R-:W-:Y:S05]  /*aa70*/  RET.REL.NODEC R4 `(_ZN7cutlass13device_kernelINS_4gemm6kernel13GemmUniversalIN4cute5tupleIJiiiiEEENS1_10collective13CollectiveMmaINS1_35MainloopSm100TmaUmmaWarpSpecializedILi10ELi2ELi4ENS5_IJNS4_1CILi8EEENSA_ILi1EEESC_EEEEENS5_IJNSA_ILi64EEENSA_ILi256EEESF_EEENS_12float_e5m2_tENS5_IJlSC_lEEESI_SJ_NS4_8TiledMMAINS4_8MMA_AtomIJNS4_10MMA_TraitsINS4_19SM100_MMA_F8F6F4_SSEJSI_SI_fSF_SG_NS4_17integral_constantINS4_4UMMA5MajorELSQ_0EEESR_NSO_INSP_7ScaleInELSS_0EEEST_EEEEEENS4_6LayoutINS5_IJSC_SC_SC_EEENS5_IJNSA_ILi0EEESY_SY_EEEEENS5_IJNS4_10UnderscoreES11_S11_EEEEENS4_13SM90_TMA_LOADENS4_14ComposedLayoutINS4_7SwizzleILi2ELi4ELi3EEENS4_18smem_ptr_flag_bitsILi8EEENSW_INS5_IJSB_SF_EEENS5_IJSF_SC_EEEEEEEvNS4_8identityENS4_23SM90_TMA_LOAD_MULTICASTES1D_vS1E_EENS_8epilogue10collective18CollectiveEpilogueINS1H_23Sm100TmaWarpSpecializedILi4ELi2ELi32ELb0ELb0EEEJSH_NS5_IJNSW_ISF_SC_EES1M_EEESI_SJ_SI_SJ_NS1H_6fusion15FusionCallbacksIS1L_NS1O_17LinearCombinationISI_fSI_fLNS_15FloatRoundStyleE2EEESH_S1N_JEEENS4_5SM1004TMEM4LOAD26SM100_TMEM_LOAD_16dp32b32xES14_S1D_NS4_39AutoVectorizingCopyWithAssumedAlignmentILi128EEENS4_14SM90_TMA_STOREES1D_S1Z_S1Z_EEEvvEEEEvNT_6ParamsE) ;  /* 0xffffff5404607950 */ /* 0x000fea0003c3ffff */
        .weak           $__internal_2_$__cuda_sm10x_tcgen05_guardrail_trap_unallocated_columns_being_dealloced
        .type           $__internal_2_$__cuda_sm10x_tcgen05_guardrail_trap_unallocated_columns_being_dealloced,@function
        .size           $__internal_2_$__cuda_sm10x_tcgen05_guardrail_trap_unallocated_columns_being_dealloced,(.L_x_196 - $__internal_2_$__cuda_sm10x_tcgen05_guardrail_trap_unallocated_columns_being_dealloced)
$__internal_2_$__cuda_sm10x_tcgen05_guardrail_trap_unallocated_columns_being_dealloced:
[----:B------:R-:W-:Y:S05]  /*aa80*/  BPT.TRAP 0x1 ;  /* 0x000000040000795c */ /* 0x000fea0000300000 */
[----:B------:R-:W-:-:S04]  /*aa90*/  HFMA2 R3, -RZ, RZ, 0, 0 ;  /* 0x00000000ff037431 */ /* 0x000fc800000001ff */
[----:B------:R-:W-:Y:S05]  /*aaa0*/  RET.REL.NODEC R2 `(_ZN7cutlass13device_kernelINS_4gemm6kernel13GemmUniversalIN4cute5tupleIJiiiiEEENS1_10collective13CollectiveMmaINS1_35MainloopSm100TmaUmmaWarpSpecializedILi10ELi2ELi4ENS5_IJNS4_1CILi8EEENSA_ILi1EEESC_EEEEENS5_IJNSA_ILi64EEENSA_ILi256EEESF_EEENS_12float_e5m2_tENS5_IJlSC_lEEESI_SJ_NS4_8TiledMMAINS4_8MMA_AtomIJNS4_10MMA_TraitsINS4_19SM100_MMA_F8F6F4_SSEJSI_SI_fSF_SG_NS4_17integral_constantINS4_4UMMA5MajorELSQ_0EEESR_NSO_INSP_7ScaleInELSS_0EEEST_EEEEEENS4_6LayoutINS5_IJSC_SC_SC_EEENS5_IJNSA_ILi0EEESY_SY_EEEEENS5_IJNS4_10UnderscoreES11_S11_EEEEENS4_13SM90_TMA_LOADENS4_14ComposedLayoutINS4_7SwizzleILi2ELi4ELi3EEENS4_18smem_ptr_flag_bitsILi8EEENSW_INS5_IJSB_SF_EEENS5_IJSF_SC_EEEEEEEvNS4_8identityENS4_23SM90_TMA_LOAD_MULTICASTES1D_vS1E_EENS_8epilogue10collective18CollectiveEpilogueINS1H_23Sm100TmaWarpSpecializedILi4ELi2ELi32ELb0ELb0EEEJSH_NS5_IJNSW_ISF_SC_EES1M_EEESI_SJ_SI_SJ_NS1H_6fusion15FusionCallbacksIS1L_NS1O_17LinearCombinationISI_fSI_fLNS_15FloatRoundStyleE2EEESH_S1N_JEEENS4_5SM1004TMEM4LOAD26SM100_TMEM_LOAD_16dp32b32xES14_S1D_NS4_39AutoVectorizingCopyWithAssumedAlignmentILi128EEENS4_14SM90_TMA_STOREES1D_S1Z_S1Z_EEEvvEEEEvNT_6ParamsE) ;  /* 0xffffff5402547950 */ /* 0x000fea0003c3ffff */
.L_x_195:
[----:B------:R-:W-:-:S00]  /*aab0*/  BRA `(.L_x_195) ;  /* 0xfffffffc00fc7947 */ /* 0x000fc0000383ffff */
[----:B------:R-:W-:-:S00]  /*aac0*/  NOP ;  /* 0x0000000000007918 */ /* 0x000fc00000000000 */
        /* <DEDUP_REMOVED lines=11> */
.L_x_196:


//--------------------- .nv.global.init           --------------------------
	.section	.nv.global.init,"aw",@progbits
.nv.global.init:
	.type		$str$27,@object
	.size		$str$27,($str$28 - $str$27)
$str$27:
        /*0000*/ 	.byte	0x28, 0x61, 0x64, 0x64, 0x72, 0x65, 0x73, 0x73, 0x20, 0x26, 0x20, 0x6d, 0x61, 0x73, 0x6b, 0x29
        /*0010*/ 	.byte	0x20, 0x3d, 0x3d, 0x20, 0x30, 0x00
	.type		$str$28,@object
	.size		$str$28,($str$26 - $str$28)
$str$28:
        /*0016*/ 	.byte	0x2f, 0x74, 0x6d, 0x70, 0x2f, 0x63, 0x75, 0x74, 0x6c, 0x61, 0x73, 0x73, 0x5f, 0x73, 0x77, 0x65
        /*0026*/ 	.byte	0x65, 0x70, 0x5f, 0x73, 0x72, 0x63, 0x2f, 0x69, 0x6e, 0x63, 0x6c, 0x75, 0x64, 0x65, 0x2f, 0x63
        /*0036*/ 	.byte	0x75, 0x74, 0x65, 0x2f, 0x70, 0x6f, 0x69, 0x6e, 0x74, 0x65, 0x72, 0x5f, 0x66, 0x6c, 0x61, 0x67
        /*0046*/ 	.byte	0x67, 0x65, 0x64, 0x2e, 0x68, 0x70, 0x70, 0x00
	.type		$str$26,@object
	.size		$str$26,($str$25 - $str$26)
$str$26:
        /*004e*/ 	.byte	0x2f, 0x74, 0x6d, 0x70, 0x2f, 0x63, 0x75, 0x74, 0x6c, 0x61, 0x73, 0x73, 0x5f, 0x73, 0x77, 0x65
        /*005e*/ 	.byte	0x65, 0x70, 0x5f, 0x73, 0x72, 0x63, 0x2f, 0x69, 0x6e, 0x63, 0x6c, 0x75, 0x64, 0x65, 0x2f, 0x63
        /*006e*/ 	.byte	0x75, 0x74, 0x65, 0x2f, 0x61, 0x74, 0x6f, 0x6d, 0x2f, 0x63, 0x6f, 0x70, 0x79, 0x5f, 0x74, 0x72
        /*007e*/ 	.byte	0x61, 0x69, 0x74, 0x73, 0x5f, 0x73, 0x6d, 0x31, 0x30, 0x30, 0x2e, 0x68, 0x70, 0x70, 0x00
	.type		$str$25,@object
	.size		$str$25,(__unnamed_1 - $str$25)
$str$25:
        /*008d*/ 	.byte	0x28, 0x28, 0x75, 0x69, 0x6e, 0x74, 0x33, 0x32, 0x5f, 0x74, 0x28, 0x74, 0x68, 0x72, 0x65, 0x61
        /*009d*/ 	.byte	0x64, 0x49, 0x64, 0x78, 0x2e, 0x78, 0x29, 0x20, 0x2f, 0x20, 0x33, 0x32, 0x29, 0x20, 0x25, 0x20
        /*00ad*/ 	.byte	0x34, 0x29, 0x20, 0x3d, 0x3d, 0x20, 0x28, 0x28, 0x28, 0x74, 0x6d, 0x65, 0x6d, 0x5f, 0x61, 0x64
        /*00bd*/ 	.byte	0x64, 0x72, 0x20, 0x3e, 0x3e, 0x20, 0x31, 0x36, 0x29, 0x20, 0x2f, 0x20, 0x33, 0x32, 0x29, 0x20
        /*00cd*/ 	.byte	0x25, 0x20, 0x34, 0x29, 0x00
	.type		__unnamed_1,@object
	.size		__unnamed_1,(__unnamed_2 - __unnamed_1)
__unnamed_1:
        /*00d2*/ 	.byte	0x61, 0x75, 0x74, 0x6f, 0x20, 0x63, 0x75, 0x74, 0x65, 0x3a, 0x3a, 0x61, 0x73, 0x5f, 0x70, 0x6f
        /* <DEDUP_REMOVED lines=24> */
        /*0262*/ 	.byte	0x3c, 0x34, 0x30, 0x39, 0x36, 0x3e, 0x3e, 0x3e, 0x3e, 0x5d, 0x00
	.type		__unnamed_2,@object
	.size		__unnamed_2,(__unnamed_3 - __unnamed_2)
__unnamed_2:
        /* <DEDUP_REMOVED lines=26> */
	.type		__unnamed_3,@object
	.size		__unnamed_3,(.L_3 - __unnamed_3)
__unnamed_3:
        /* <DEDUP_REMOVED lines=40> */
        /*0688*/ 	.byte	0x74, 0x65, 0x3a, 0x3a, 0x43, 0x3c, 0x30, 0x3e, 0x3e, 0x3e, 0x3e, 0x5d, 0x00
.L_3:


//--------------------- .nv.shared._ZN7cutlass13device_kernelINS_4gemm6kernel13GemmUniversalIN4cute5tupleIJiiiiEEENS1_10collective13CollectiveMmaINS1_35MainloopSm100TmaUmmaWarpSpecializedILi10ELi2ELi4ENS5_IJNS4_1CILi8EEENSA_ILi1EEESC_EEEEENS5_IJNSA_ILi64EEENSA_ILi256EEESF_EEENS_12float_e5m2_tENS5_IJlSC_lEEESI_SJ_NS4_8TiledMMAINS4_8MMA_AtomIJNS4_10MMA_TraitsINS4_19SM100_MMA_F8F6F4_SSEJSI_SI_fSF_SG_NS4_17integral_constantINS4_4UMMA5MajorELSQ_0EEESR_NSO_INSP_7ScaleInELSS_0EEEST_EEEEEENS4_6LayoutINS5_IJSC_SC_SC_EEENS5_IJNSA_ILi0EEESY_SY_EEEEENS5_IJNS4_10UnderscoreES11_S11_EEEEENS4_13SM90_TMA_LOADENS4_14ComposedLayoutINS4_7SwizzleILi2ELi4ELi3EEENS4_18smem_ptr_flag_bitsILi8EEENSW_INS5_IJSB_SF_EEENS5_IJSF_SC_EEEEEEEvNS4_8identityENS4_23SM90_TMA_LOAD_MULTICASTES1D_vS1E_EENS_8epilogue10collective18CollectiveEpilogueINS1H_23Sm100TmaWarpSpecializedILi4ELi2ELi32ELb0ELb0EEEJSH_NS5_IJNSW_ISF_SC_EES1M_EEESI_SJ_SI_SJ_NS1H_6fusion15FusionCallbacksIS1L_NS1O_17LinearCombinationISI_fSI_fLNS_15FloatRoundStyleE2EEESH_S1N_JEEENS4_5SM1004TMEM4LOAD26SM100_TMEM_LOAD_16dp32b32xES14_S1D_NS4_39AutoVectorizingCopyWithAssumedAlignmentILi128EEENS4_14SM90_TMA_STOREES1D_S1Z_S1Z_EEEvvEEEEvNT_6ParamsE --------------------------
	.section	.nv.shared._ZN7cutlass13device_kernelINS_4gemm6kernel13GemmUniversalIN4cute5tupleIJiiiiEEENS1_10collective13CollectiveMmaINS1_35MainloopSm100TmaUmmaWarpSpecializedILi10ELi2ELi4ENS5_IJNS4_1CILi8EEENSA_ILi1EEESC_EEEEENS5_IJNSA_ILi64EEENSA_ILi256EEESF_EEENS_12float_e5m2_tENS5_IJlSC_lEEESI_SJ_NS4_8TiledMMAINS4_8MMA_AtomIJNS4_10MMA_TraitsINS4_19SM100_MMA_F8F6F4_SSEJSI_SI_fSF_SG_NS4_17integral_constantINS4_4UMMA5MajorELSQ_0EEESR_NSO_INSP_7ScaleInELSS_0EEEST_EEEEEENS4_6LayoutINS5_IJSC_SC_SC_EEENS5_IJNSA_ILi0EEESY_SY_EEEEENS5_IJNS4_10UnderscoreES11_S11_EEEEENS4_13SM90_TMA_LOADENS4_14ComposedLayoutINS4_7SwizzleILi2ELi4ELi3EEENS4_18smem_ptr_flag_bitsILi8EEENSW_INS5_IJSB_SF_EEENS5_IJSF_SC_EEEEEEEvNS4_8identityENS4_23SM90_TMA_LOAD_MULTICASTES1D_vS1E_EENS_8epilogue10collective18CollectiveEpilogueINS1H_23Sm100TmaWarpSpecializedILi4ELi2ELi32ELb0ELb0EEEJSH_NS5_IJNSW_ISF_SC_EES1M_EEESI_SJ_SI_SJ_NS1H_6fusion15FusionCallbacksIS1L_NS1O_17LinearCombinationISI_fSI_fLNS_15FloatRoundStyleE2EEESH_S1N_JEEENS4_5SM1004TMEM4LOAD26SM100_TMEM_LOAD_16dp32b32xES14_S1D_NS4_39AutoVectorizingCopyWithAssumedAlignmentILi128EEENS4_14SM90_TMA_STOREES1D_S1Z_S1Z_EEEvvEEEEvNT_6ParamsE,"aw",@nobits
	.sectionflags	@""
	.align	16
	.zero		1024


//--------------------- .nv.shared.reserved.0     --------------------------
	.section	.nv.shared.reserved.0,"aw",@nobits
	.weak		__nv_reservedSMEM_offset_0_alias
	.size		__nv_reservedSMEM_offset_0_alias, 0, 64
	.other		__nv_reservedSMEM_offset_0_alias,@"STO_CUDA_RESERVED_SHARED STV_DEFAULT"
__nv_reservedSMEM_offset_0_alias:
	.zero		0
.nv.shared.reserved.0:
	.zero		64
	.weak		__nv_reservedSMEM_tcgen05_partition
	.type		__nv_reservedSMEM_tcgen05_partition,@object
	.size		__nv_reservedSMEM_tcgen05_partition,(.L_0 - __nv_reservedSMEM_tcgen05_partition)
__nv_reservedSMEM_tcgen05_partition:
	.zero		32
.L_0:


//--------------------- .nv.global                --------------------------
	.section	.nv.global,"aw",@nobits
.nv.global:
	.type		_ZN40_INTERNAL_547c58ac_4_k_cu_666669d5_341254cute1_E,@object
	.size		_ZN40_INTERNAL_547c58ac_4_k_cu_666669d5_341254cute1_E,(_ZN40_INTERNAL_547c58ac_4_k_cu_666669d5_341254cuda3std3__45__cpo6cbeginE - _ZN40_INTERNAL_547c58ac_4_k_cu_666669d5_341254cute1_E)
_ZN40_INTERNAL_547c58ac_4_k_cu_666669d5_341254cute1_E:
	.zero		1
	.type		_ZN40_INTERNAL_547c58ac_4_k_cu_666669d5_341254cuda3std3__45__cpo6cbeginE,@object
	.size		_ZN40_INTERNAL_547c58ac_4_k_cu_666669d5_341254cuda3std3__45__cpo6cbeginE,(_ZN40_INTERNAL_547c58ac_4_k_cu_666669d5_341254cuda3std3__48in_placeE - _ZN40_INTERNAL_547c58ac_4_k_cu_666669d5_341254cuda3std3__45__cpo6cbeginE)
_ZN40_INTERNAL_547c58ac_4_k_cu_666669d5_341254cuda3std3__45__cpo6cbeginE:
	.zero		1
	.type		_ZN40_INTERNAL_547c58ac_4_k_cu_666669d5_341254cuda3std3__48in_placeE,@object
	.size		_ZN40_INTERNAL_547c58ac_4_k_cu_666669d5_341254cuda3std3__48in_placeE,(_ZN40_INTERNAL_547c58ac_4_k_cu_666669d5_341254cuda3std6ranges3__45__cpo9iter_moveE - _ZN40_INTERNAL_547c58ac_4_k_cu_666669d5_341254cuda3std3__48in_placeE)
_ZN40_INTERNAL_547c58ac_4_k_cu_666669d5_341254cuda3std3__48in_placeE:
	.zero		1
	.type		_ZN40_INTERNAL_547c58ac_4_k_cu_666669d5_341254cuda3std6ranges3__45__cpo9iter_moveE,@object
	.size		_ZN40_INTERNAL_547c58ac_4_k_cu_666669d5_341254cuda3std6ranges3__45__cpo9iter_moveE,(_ZN40_INTERNAL_547c58ac_4_k_cu_666669d5_341254cuda3std3__45__cpo5beginE - _ZN40_INTERNAL_547c58ac_4_k_cu_666669d5_341254cuda3std6ranges3__45__cpo9iter_moveE)
_ZN40_INTERNAL_547c58ac_4_k_cu_666669d5_341254cuda3std6ranges3__45__cpo9iter_moveE:
	.zero		1
	.type		_ZN40_INTERNAL_547c58ac_4_k_cu_666669d5_341254cuda3std3__45__cpo5beginE,@object
	.size		_ZN40_INTERNAL_547c58ac_4_k_cu_666669d5_341254cuda3std3__45__cpo5beginE,(_ZN40_INTERNAL_547c58ac_4_k_cu_666669d5_341254cuda3std3__442_GLOBAL__N__547c58ac_4_k_cu_666669d5_341256ignoreE - _ZN40_INTERNAL_547c58ac_4_k_cu_666669d5_341254cuda3std3__45__cpo5beginE)
_ZN40_INTERNAL_547c58ac_4_k_cu_666669d5_341254cuda3std3__45__cpo5beginE:
	.zero		1
	.type		_ZN40_INTERNAL_547c58ac_4_k_cu_666669d5_341254cuda3std3__442_GLOBAL__N__547c58ac_4_k_cu_666669d5_341256ignoreE,@object
	.size		_ZN40_INTERNAL_547c58ac_4_k_cu_666669d5_341254cuda3std3__442_GLOBAL__N__547c58ac_4_k_cu_666669d5_341256ignoreE,(_ZN40_INTERNAL_547c58ac_4_k_cu_666669d5_341254cute7productE - _ZN40_INTERNAL_547c58ac_4_k_cu_666669d5_341254cuda3std3__442_GLOBAL__N__547c58ac_4_k_cu_666669d5_341256ignoreE)
_ZN40_INTERNAL_547c58ac_4_k_cu_666669d5_341254cuda3std3__442_GLOBAL__N__547c58ac_4_k_cu_666669d5_341256ignoreE:
	.zero		1
	.type		_ZN40_INTERNAL_547c58ac_4_k_cu_666669d5_341254cute7productE,@object
	.size		_ZN40_INTERNAL_547c58ac_4_k_cu_666669d5_341254cute7productE,(_ZN40_INTERNAL_547c58ac_4_k_cu_666669d5_341254cuda3std3__45__cpo3endE - _ZN40_INTERNAL_547c58ac_4_k_cu_666669d5_341254cute7productE)
_ZN40_INTERNAL_547c58ac_4_k_cu_666669d5_341254cute7productE:
	.zero		1
	.type		_ZN40_INTERNAL_547c58ac_4_k_cu_666669d5_341254cuda3std3__45__cpo3endE,@object
	.size		_ZN40_INTERNAL_547c58ac_4_k_cu_666669d5_341254cuda3std3__45__cpo3endE,(_ZN40_INTERNAL_547c58ac_4_k_cu_666669d5_341254cuda3std3__419piecewise_constructE - _ZN40_INTERNAL_547c58ac_4_k_cu_666669d5_341254cuda3std3__45__cpo3endE)
_ZN40_INTERNAL_547c58ac_4_k_cu_666669d5_341254cuda3std3__45__cpo3endE:
	.zero		1
	.type		_ZN40_INTERNAL_547c58ac_4_k_cu_666669d5_341254cuda3std3__419piecewise_constructE,@object
	.size		_ZN40_INTERNAL_547c58ac_4_k_cu_666669d5_341254cuda3std3__419piecewise_constructE,(_ZN40_INTERNAL_547c58ac_4_k_cu_666669d5_341254cuda3std3__45__cpo4cendE - _ZN40_INTERNAL_547c58ac_4_k_cu_666669d5_341254cuda3std3__419piecewise_constructE)
_ZN40_INTERNAL_547c58ac_4_k_cu_666669d5_341254cuda3std3__419piecewise_constructE:
	.zero		1
	.type		_ZN40_INTERNAL_547c58ac_4_k_cu_666669d5_341254cuda3std3__45__cpo4cendE,@object
	.size		_ZN40_INTERNAL_547c58ac_4_k_cu_666669d5_341254cuda3std3__45__cpo4cendE,(_ZN40_INTERNAL_547c58ac_4_k_cu_666669d5_341254cuda3std6ranges3__45__cpo4swapE - _ZN40_INTERNAL_547c58ac_4_k_cu_666669d5_341254cuda3std3__45__cpo4cendE)
_ZN40_INTERNAL_547c58ac_4_k_cu_666669d5_341254cuda3std3__45__cpo4cendE:
	.zero		1
	.type		_ZN40_INTERNAL_547c58ac_4_k_cu_666669d5_341254cuda3std6ranges3__45__cpo4swapE,@object
	.size		_ZN40_INTERNAL_547c58ac_4_k_cu_666669d5_341254cuda3std6ranges3__45__cpo4swapE,(.L_11 - _ZN40_INTERNAL_547c58ac_4_k_cu_666669d5_341254cuda3std6ranges3__45__cpo4swapE)
_ZN40_INTERNAL_547c58ac_4_k_cu_666669d5_341254cuda3std6ranges3__45__cpo4swapE:
	.zero		1
.L_11:


//--------------------- .nv.constant0._ZN7cutlass13device_kernelINS_4gemm6kernel13GemmUniversalIN4cute5tupleIJiiiiEEENS1_10collective13CollectiveMmaINS1_35MainloopSm100TmaUmmaWarpSpecializedILi10ELi2ELi4ENS5_IJNS4_1CILi8EEENSA_ILi1EEESC_EEEEENS5_IJNSA_ILi64EEENSA_ILi256EEESF_EEENS_12float_e5m2_tENS5_IJlSC_lEEESI_SJ_NS4_8TiledMMAINS4_8MMA_AtomIJNS4_10MMA_TraitsINS4_19SM100_MMA_F8F6F4_SSEJSI_SI_fSF_SG_NS4_17integral_constantINS4_4UMMA5MajorELSQ_0EEESR_NSO_INSP_7ScaleInELSS_0EEEST_EEEEEENS4_6LayoutINS5_IJSC_SC_SC_EEENS5_IJNSA_ILi0EEESY_SY_EEEEENS5_IJNS4_10UnderscoreES11_S11_EEEEENS4_13SM90_TMA_LOADENS4_14ComposedLayoutINS4_7SwizzleILi2ELi4ELi3EEENS4_18smem_ptr_flag_bitsILi8EEENSW_INS5_IJSB_SF_EEENS5_IJSF_SC_EEEEEEEvNS4_8identityENS4_23SM90_TMA_LOAD_MULTICASTES1D_vS1E_EENS_8epilogue10collective18CollectiveEpilogueINS1H_23Sm100TmaWarpSpecializedILi4ELi2ELi32ELb0ELb0EEEJSH_NS5_IJNSW_ISF_SC_EES1M_EEESI_SJ_SI_SJ_NS1H_6fusion15FusionCallbacksIS1L_NS1O_17LinearCombinationISI_fSI_fLNS_15FloatRoundStyleE2EEESH_S1N_JEEENS4_5SM1004TMEM4LOAD26SM100_TMEM_LOAD_16dp32b32xES14_S1D_NS4_39AutoVectorizingCopyWithAssumedAlignmentILi128EEENS4_14SM90_TMA_STOREES1D_S1Z_S1Z_EEEvvEEEEvNT_6ParamsE --------------------------
	.section	.nv.constant0._ZN7cutlass13device_kernelINS_4gemm6kernel13GemmUniversalIN4cute5tupleIJiiiiEEENS1_10collective13CollectiveMmaINS1_35MainloopSm100TmaUmmaWarpSpecializedILi10ELi2ELi4ENS5_IJNS4_1CILi8EEENSA_ILi1EEESC_EEEEENS5_IJNSA_ILi64EEENSA_ILi256EEESF_EEENS_12float_e5m2_tENS5_IJlSC_lEEESI_SJ_NS4_8TiledMMAINS4_8MMA_AtomIJNS4_10MMA_TraitsINS4_19SM100_MMA_F8F6F4_SSEJSI_SI_fSF_SG_NS4_17integral_constantINS4_4UMMA5MajorELSQ_0EEESR_NSO_INSP_7ScaleInELSS_0EEEST_EEEEEENS4_6LayoutINS5_IJSC_SC_SC_EEENS5_IJNSA_ILi0EEESY_SY_EEEEENS5_IJNS4_10UnderscoreES11_S11_EEEEENS4_13SM90_TMA_LOADENS4_14ComposedLayoutINS4_7SwizzleILi2ELi4ELi3EEENS4_18smem_ptr_flag_bitsILi8EEENSW_INS5_IJSB_SF_EEENS5_IJSF_SC_EEEEEEEvNS4_8identityENS4_23SM90_TMA_LOAD_MULTICASTES1D_vS1E_EENS_8epilogue10collective18CollectiveEpilogueINS1H_23Sm100TmaWarpSpecializedILi4ELi2ELi32ELb0ELb0EEEJSH_NS5_IJNSW_ISF_SC_EES1M_EEESI_SJ_SI_SJ_NS1H_6fusion15FusionCallbacksIS1L_NS1O_17LinearCombinationISI_fSI_fLNS_15FloatRoundStyleE2EEESH_S1N_JEEENS4_5SM1004TMEM4LOAD26SM100_TMEM_LOAD_16dp32b32xES14_S1D_NS4_39AutoVectorizingCopyWithAssumedAlignmentILi128EEENS4_14SM90_TMA_STOREES1D_S1Z_S1Z_EEEvvEEEEvNT_6ParamsE,"a",@progbits
	.sectionflags	@""
	.align	4
.nv.constant0._ZN7cutlass13device_kernelINS_4gemm6kernel13GemmUniversalIN4cute5tupleIJiiiiEEENS1_10collective13CollectiveMmaINS1_35MainloopSm100TmaUmmaWarpSpecializedILi10ELi2ELi4ENS5_IJNS4_1CILi8EEENSA_ILi1EEESC_EEEEENS5_IJNSA_ILi64EEENSA_ILi256EEESF_EEENS_12float_e5m2_tENS5_IJlSC_lEEESI_SJ_NS4_8TiledMMAINS4_8MMA_AtomIJNS4_10MMA_TraitsINS4_19SM100_MMA_F8F6F4_SSEJSI_SI_fSF_SG_NS4_17integral_constantINS4_4UMMA5MajorELSQ_0EEESR_NSO_INSP_7ScaleInELSS_0EEEST_EEEEEENS4_6LayoutINS5_IJSC_SC_SC_EEENS5_IJNSA_ILi0EEESY_SY_EEEEENS5_IJNS4_10UnderscoreES11_S11_EEEEENS4_13SM90_TMA_LOADENS4_14ComposedLayoutINS4_7SwizzleILi2ELi4ELi3EEENS4_18smem_ptr_flag_bitsILi8EEENSW_INS5_IJSB_SF_EEENS5_IJSF_SC_EEEEEEEvNS4_8identityENS4_23SM90_TMA_LOAD_MULTICASTES1D_vS1E_EENS_8epilogue10collective18CollectiveEpilogueINS1H_23Sm100TmaWarpSpecializedILi4ELi2ELi32ELb0ELb0EEEJSH_NS5_IJNSW_ISF_SC_EES1M_EEESI_SJ_SI_SJ_NS1H_6fusion15FusionCallbacksIS1L_NS1O_17LinearCombinationISI_fSI_fLNS_15FloatRoundStyleE2EEESH_S1N_JEEENS4_5SM1004TMEM4LOAD26SM100_TMEM_LOAD_16dp32b32xES14_S1D_NS4_39AutoVectorizingCopyWithAssumedAlignmentILi128EEENS4_14SM90_TMA_STOREES1D_S1Z_S1Z_EEEvvEEEEvNT_6ParamsE:
	.zero		2944


//--------------------- SYMBOLS --------------------------

	.type		.nv.reservedSmem.offset0,@object
	.size		.nv.reservedSmem.offset0,0x4
	.type		.nv.reservedSmem.cap,@object
	.size		.nv.reservedSmem.cap,0x4
	.type		__assertfail,@function
